//
// Generated by NVIDIA NVVM Compiler
//
// Compiler Build ID: CL-36424714
// Cuda compilation tools, release 13.0, V13.0.88
// Based on NVVM 20.0.0
//

.version 9.0
.target sm_100
.address_size 64

	// .globl	_Z37compute_distance_euclidean_normalizedPdS_S_ii

.visible .entry _Z37compute_distance_euclidean_normalizedPdS_S_ii(
	.param .u64 .ptr .align 1 _Z37compute_distance_euclidean_normalizedPdS_S_ii_param_0,
	.param .u64 .ptr .align 1 _Z37compute_distance_euclidean_normalizedPdS_S_ii_param_1,
	.param .u64 .ptr .align 1 _Z37compute_distance_euclidean_normalizedPdS_S_ii_param_2,
	.param .u32 _Z37compute_distance_euclidean_normalizedPdS_S_ii_param_3,
	.param .u32 _Z37compute_distance_euclidean_normalizedPdS_S_ii_param_4
)
{
	.reg .pred 	%p<13>;
	.reg .b32 	%r<26>;
	.reg .b32 	%f<72>;
	.reg .b64 	%rd<14>;
	.reg .b64 	%fd<10>;

	ld.param.u64 	%rd5, [_Z37compute_distance_euclidean_normalizedPdS_S_ii_param_0];
	ld.param.u64 	%rd6, [_Z37compute_distance_euclidean_normalizedPdS_S_ii_param_1];
	ld.param.u64 	%rd7, [_Z37compute_distance_euclidean_normalizedPdS_S_ii_param_2];
	ld.param.u32 	%r9, [_Z37compute_distance_euclidean_normalizedPdS_S_ii_param_3];
	ld.param.u32 	%r8, [_Z37compute_distance_euclidean_normalizedPdS_S_ii_param_4];
	mov.u32 	%r10, %tid.x;
	mov.u32 	%r11, %ntid.x;
	mov.u32 	%r12, %ctaid.x;
	mad.lo.s32 	%r1, %r11, %r12, %r10;
	setp.ge.s32 	%p1, %r1, %r9;
	@%p1 bra 	$L__BB0_11;
	setp.lt.s32 	%p2, %r8, 1;
	mov.f32 	%f71, 0f00000000;
	@%p2 bra 	$L__BB0_10;
	neg.s32 	%r25, %r8;
	cvta.to.global.u64 	%rd1, %rd5;
	cvta.to.global.u64 	%rd13, %rd6;
	mul.lo.s32 	%r24, %r8, %r1;
	mov.f64 	%fd9, 0d0000000000000000;
$L__BB0_3:
	mul.wide.s32 	%rd8, %r24, 8;
	add.s64 	%rd9, %rd1, %rd8;
	ld.global.f64 	%fd4, [%rd9];
	ld.global.f64 	%fd5, [%rd13];
	sub.f64 	%fd6, %fd4, %fd5;
	cvt.rn.f32.f64 	%f1, %fd6;
	abs.f32 	%f2, %f1;
	setp.eq.f32 	%p3, %f1, 0f3F800000;
	mov.f32 	%f70, 0f3F800000;
	@%p3 bra 	$L__BB0_8;
	setp.num.f32 	%p4, %f2, %f2;
	@%p4 bra 	$L__BB0_6;
	mov.f32 	%f66, 0f40000000;
	add.rn.f32 	%f70, %f1, %f66;
	bra.uni 	$L__BB0_8;
$L__BB0_6:
	setp.lt.f32 	%p5, %f2, 0f00800000;
	mul.f32 	%f11, %f2, 0f4B800000;
	selp.f32 	%f12, %f11, %f2, %p5;
	mov.b32 	%r13, %f12;
	add.s32 	%r14, %r13, -1060439283;
	and.b32  	%r15, %r14, -8388608;
	sub.s32 	%r16, %r13, %r15;
	mov.b32 	%f13, %r16;
	cvt.rn.f32.s32 	%f14, %r15;
	selp.f32 	%f15, 0fC1C00000, 0f00000000, %p5;
	fma.rn.f32 	%f16, %f14, 0f34000000, %f15;
	add.f32 	%f17, %f13, 0fBF800000;
	add.f32 	%f18, %f13, 0f3F800000;
	rcp.approx.ftz.f32 	%f19, %f18;
	add.f32 	%f20, %f17, %f17;
	mul.f32 	%f21, %f20, %f19;
	mul.f32 	%f22, %f21, %f21;
	neg.f32 	%f23, %f21;
	sub.f32 	%f24, %f17, %f21;
	add.f32 	%f25, %f24, %f24;
	fma.rn.f32 	%f26, %f23, %f17, %f25;
	mul.rn.f32 	%f27, %f19, %f26;
	fma.rn.f32 	%f28, %f22, 0f3A2C32E4, 0f3B52E7DB;
	fma.rn.f32 	%f29, %f28, %f22, 0f3C93BB73;
	fma.rn.f32 	%f30, %f29, %f22, 0f3DF6384F;
	mul.rn.f32 	%f31, %f30, %f22;
	fma.rn.f32 	%f32, %f21, 0f3FB8AA3B, %f16;
	mul.f32 	%f33, %f31, 0f40400000;
	sub.f32 	%f34, %f16, %f32;
	fma.rn.f32 	%f35, %f21, 0f3FB8AA3B, %f34;
	fma.rn.f32 	%f36, %f27, 0f3FB8AA3B, %f35;
	fma.rn.f32 	%f37, %f21, 0f32A55E34, %f36;
	fma.rn.f32 	%f38, %f33, %f27, %f37;
	fma.rn.f32 	%f39, %f31, %f21, %f38;
	add.rn.f32 	%f40, %f32, %f39;
	mov.f32 	%f41, 0f40000000;
	mul.rn.f32 	%f42, %f40, %f41;
	cvt.rni.f32.f32 	%f43, %f42;
	sub.f32 	%f44, %f42, %f43;
	neg.f32 	%f45, %f42;
	fma.rn.f32 	%f46, %f40, 0f40000000, %f45;
	neg.f32 	%f47, %f32;
	add.rn.f32 	%f48, %f40, %f47;
	neg.f32 	%f49, %f48;
	add.rn.f32 	%f50, %f39, %f49;
	fma.rn.f32 	%f51, %f50, 0f40000000, %f46;
	add.f32 	%f52, %f44, %f51;
	setp.gt.f32 	%p6, %f43, 0f00000000;
	selp.b32 	%r17, 0, -2097152000, %p6;
	setp.neu.f32 	%p7, %f1, 0f00000000;
	setp.neu.f32 	%p8, %f2, 0f7F800000;
	setp.lt.f32 	%p9, %f42, 0f00000000;
	selp.f32 	%f53, 0f00000000, 0f7F800000, %p9;
	abs.f32 	%f54, %f42;
	setp.gt.f32 	%p10, %f54, 0f43180000;
	cvt.rzi.s32.f32 	%r18, %f43;
	shl.b32 	%r19, %r18, 23;
	sub.s32 	%r20, %r19, %r17;
	mov.b32 	%f55, %r20;
	add.s32 	%r21, %r17, 2130706432;
	mov.b32 	%f56, %r21;
	fma.rn.f32 	%f57, %f52, 0f391FCB8E, 0f3AAF85ED;
	fma.rn.f32 	%f58, %f57, %f52, 0f3C1D9856;
	fma.rn.f32 	%f59, %f58, %f52, 0f3D6357BB;
	fma.rn.f32 	%f60, %f59, %f52, 0f3E75FDEC;
	fma.rn.f32 	%f61, %f60, %f52, 0f3F317218;
	fma.rn.f32 	%f62, %f61, %f52, 0f3F800000;
	mul.f32 	%f63, %f62, %f56;
	mul.f32 	%f64, %f63, %f55;
	selp.f32 	%f70, %f53, %f64, %p10;
	and.pred  	%p11, %p7, %p8;
	@%p11 bra 	$L__BB0_8;
	add.f32 	%f65, %f1, %f1;
	mov.b32 	%r22, %f65;
	and.b32  	%r23, %r22, 2147483647;
	mov.b32 	%f70, %r23;
$L__BB0_8:
	cvt.f64.f32 	%fd7, %f70;
	add.f64 	%fd9, %fd9, %fd7;
	add.s32 	%r25, %r25, 1;
	setp.ne.s32 	%p12, %r25, 0;
	add.s64 	%rd13, %rd13, 8;
	add.s32 	%r24, %r24, 1;
	@%p12 bra 	$L__BB0_3;
	cvt.rn.f32.f64 	%f71, %fd9;
$L__BB0_10:
	sqrt.rn.f32 	%f67, %f71;
	cvt.rn.f32.s32 	%f68, %r8;
	div.rn.f32 	%f69, %f67, %f68;
	cvt.f64.f32 	%fd8, %f69;
	cvta.to.global.u64 	%rd10, %rd7;
	mul.wide.s32 	%rd11, %r1, 8;
	add.s64 	%rd12, %rd10, %rd11;
	st.global.f64 	[%rd12], %fd8;
$L__BB0_11:
	ret;

}
	// .globl	_Z26compute_distance_euclideanPdS_S_ii
.visible .entry _Z26compute_distance_euclideanPdS_S_ii(
	.param .u64 .ptr .align 1 _Z26compute_distance_euclideanPdS_S_ii_param_0,
	.param .u64 .ptr .align 1 _Z26compute_distance_euclideanPdS_S_ii_param_1,
	.param .u64 .ptr .align 1 _Z26compute_distance_euclideanPdS_S_ii_param_2,
	.param .u32 _Z26compute_distance_euclideanPdS_S_ii_param_3,
	.param .u32 _Z26compute_distance_euclideanPdS_S_ii_param_4
)
{
	.reg .pred 	%p<13>;
	.reg .b32 	%r<26>;
	.reg .b32 	%f<72>;
	.reg .b64 	%rd<14>;
	.reg .b64 	%fd<10>;

	ld.param.u64 	%rd5, [_Z26compute_distance_euclideanPdS_S_ii_param_0];
	ld.param.u64 	%rd6, [_Z26compute_distance_euclideanPdS_S_ii_param_1];
	ld.param.u64 	%rd7, [_Z26compute_distance_euclideanPdS_S_ii_param_2];
	ld.param.u32 	%r9, [_Z26compute_distance_euclideanPdS_S_ii_param_3];
	ld.param.u32 	%r8, [_Z26compute_distance_euclideanPdS_S_ii_param_4];
	mov.u32 	%r10, %tid.x;
	mov.u32 	%r11, %ntid.x;
	mov.u32 	%r12, %ctaid.x;
	mad.lo.s32 	%r1, %r11, %r12, %r10;
	setp.ge.s32 	%p1, %r1, %r9;
	@%p1 bra 	$L__BB1_11;
	setp.lt.s32 	%p2, %r8, 1;
	mov.f32 	%f71, 0f00000000;
	@%p2 bra 	$L__BB1_10;
	neg.s32 	%r25, %r8;
	cvta.to.global.u64 	%rd1, %rd5;
	cvta.to.global.u64 	%rd13, %rd6;
	mul.lo.s32 	%r24, %r8, %r1;
	mov.f64 	%fd9, 0d0000000000000000;
$L__BB1_3:
	mul.wide.s32 	%rd8, %r24, 8;
	add.s64 	%rd9, %rd1, %rd8;
	ld.global.f64 	%fd4, [%rd9];
	ld.global.f64 	%fd5, [%rd13];
	sub.f64 	%fd6, %fd4, %fd5;
	cvt.rn.f32.f64 	%f1, %fd6;
	abs.f32 	%f2, %f1;
	setp.eq.f32 	%p3, %f1, 0f3F800000;
	mov.f32 	%f70, 0f3F800000;
	@%p3 bra 	$L__BB1_8;
	setp.num.f32 	%p4, %f2, %f2;
	@%p4 bra 	$L__BB1_6;
	mov.f32 	%f66, 0f40000000;
	add.rn.f32 	%f70, %f1, %f66;
	bra.uni 	$L__BB1_8;
$L__BB1_6:
	setp.lt.f32 	%p5, %f2, 0f00800000;
	mul.f32 	%f11, %f2, 0f4B800000;
	selp.f32 	%f12, %f11, %f2, %p5;
	mov.b32 	%r13, %f12;
	add.s32 	%r14, %r13, -1060439283;
	and.b32  	%r15, %r14, -8388608;
	sub.s32 	%r16, %r13, %r15;
	mov.b32 	%f13, %r16;
	cvt.rn.f32.s32 	%f14, %r15;
	selp.f32 	%f15, 0fC1C00000, 0f00000000, %p5;
	fma.rn.f32 	%f16, %f14, 0f34000000, %f15;
	add.f32 	%f17, %f13, 0fBF800000;
	add.f32 	%f18, %f13, 0f3F800000;
	rcp.approx.ftz.f32 	%f19, %f18;
	add.f32 	%f20, %f17, %f17;
	mul.f32 	%f21, %f20, %f19;
	mul.f32 	%f22, %f21, %f21;
	neg.f32 	%f23, %f21;
	sub.f32 	%f24, %f17, %f21;
	add.f32 	%f25, %f24, %f24;
	fma.rn.f32 	%f26, %f23, %f17, %f25;
	mul.rn.f32 	%f27, %f19, %f26;
	fma.rn.f32 	%f28, %f22, 0f3A2C32E4, 0f3B52E7DB;
	fma.rn.f32 	%f29, %f28, %f22, 0f3C93BB73;
	fma.rn.f32 	%f30, %f29, %f22, 0f3DF6384F;
	mul.rn.f32 	%f31, %f30, %f22;
	fma.rn.f32 	%f32, %f21, 0f3FB8AA3B, %f16;
	mul.f32 	%f33, %f31, 0f40400000;
	sub.f32 	%f34, %f16, %f32;
	fma.rn.f32 	%f35, %f21, 0f3FB8AA3B, %f34;
	fma.rn.f32 	%f36, %f27, 0f3FB8AA3B, %f35;
	fma.rn.f32 	%f37, %f21, 0f32A55E34, %f36;
	fma.rn.f32 	%f38, %f33, %f27, %f37;
	fma.rn.f32 	%f39, %f31, %f21, %f38;
	add.rn.f32 	%f40, %f32, %f39;
	mov.f32 	%f41, 0f40000000;
	mul.rn.f32 	%f42, %f40, %f41;
	cvt.rni.f32.f32 	%f43, %f42;
	sub.f32 	%f44, %f42, %f43;
	neg.f32 	%f45, %f42;
	fma.rn.f32 	%f46, %f40, 0f40000000, %f45;
	neg.f32 	%f47, %f32;
	add.rn.f32 	%f48, %f40, %f47;
	neg.f32 	%f49, %f48;
	add.rn.f32 	%f50, %f39, %f49;
	fma.rn.f32 	%f51, %f50, 0f40000000, %f46;
	add.f32 	%f52, %f44, %f51;
	setp.gt.f32 	%p6, %f43, 0f00000000;
	selp.b32 	%r17, 0, -2097152000, %p6;
	setp.neu.f32 	%p7, %f1, 0f00000000;
	setp.neu.f32 	%p8, %f2, 0f7F800000;
	setp.lt.f32 	%p9, %f42, 0f00000000;
	selp.f32 	%f53, 0f00000000, 0f7F800000, %p9;
	abs.f32 	%f54, %f42;
	setp.gt.f32 	%p10, %f54, 0f43180000;
	cvt.rzi.s32.f32 	%r18, %f43;
	shl.b32 	%r19, %r18, 23;
	sub.s32 	%r20, %r19, %r17;
	mov.b32 	%f55, %r20;
	add.s32 	%r21, %r17, 2130706432;
	mov.b32 	%f56, %r21;
	fma.rn.f32 	%f57, %f52, 0f391FCB8E, 0f3AAF85ED;
	fma.rn.f32 	%f58, %f57, %f52, 0f3C1D9856;
	fma.rn.f32 	%f59, %f58, %f52, 0f3D6357BB;
	fma.rn.f32 	%f60, %f59, %f52, 0f3E75FDEC;
	fma.rn.f32 	%f61, %f60, %f52, 0f3F317218;
	fma.rn.f32 	%f62, %f61, %f52, 0f3F800000;
	mul.f32 	%f63, %f62, %f56;
	mul.f32 	%f64, %f63, %f55;
	selp.f32 	%f70, %f53, %f64, %p10;
	and.pred  	%p11, %p7, %p8;
	@%p11 bra 	$L__BB1_8;
	add.f32 	%f65, %f1, %f1;
	mov.b32 	%r22, %f65;
	and.b32  	%r23, %r22, 2147483647;
	mov.b32 	%f70, %r23;
$L__BB1_8:
	cvt.f64.f32 	%fd7, %f70;
	add.f64 	%fd9, %fd9, %fd7;
	add.s32 	%r25, %r25, 1;
	setp.ne.s32 	%p12, %r25, 0;
	add.s64 	%rd13, %rd13, 8;
	add.s32 	%r24, %r24, 1;
	@%p12 bra 	$L__BB1_3;
	cvt.rn.f32.f64 	%f71, %fd9;
$L__BB1_10:
	sqrt.rn.f32 	%f67, %f71;
	cvt.rn.f32.s32 	%f68, %r8;
	div.rn.f32 	%f69, %f67, %f68;
	cvt.f64.f32 	%fd8, %f69;
	cvta.to.global.u64 	%rd10, %rd7;
	mul.wide.s32 	%rd11, %r1, 8;
	add.s64 	%rd12, %rd10, %rd11;
	st.global.f64 	[%rd12], %fd8;
$L__BB1_11:
	ret;

}
	// .globl	_Z28compute_distance_sum_squaresPdS_S_ii
.visible .entry _Z28compute_distance_sum_squaresPdS_S_ii(
	.param .u64 .ptr .align 1 _Z28compute_distance_sum_squaresPdS_S_ii_param_0,
	.param .u64 .ptr .align 1 _Z28compute_distance_sum_squaresPdS_S_ii_param_1,
	.param .u64 .ptr .align 1 _Z28compute_distance_sum_squaresPdS_S_ii_param_2,
	.param .u32 _Z28compute_distance_sum_squaresPdS_S_ii_param_3,
	.param .u32 _Z28compute_distance_sum_squaresPdS_S_ii_param_4
)
{
	.reg .pred 	%p<13>;
	.reg .b32 	%r<26>;
	.reg .b32 	%f<65>;
	.reg .b64 	%rd<14>;
	.reg .b64 	%fd<12>;

	ld.param.u64 	%rd5, [_Z28compute_distance_sum_squaresPdS_S_ii_param_0];
	ld.param.u64 	%rd6, [_Z28compute_distance_sum_squaresPdS_S_ii_param_1];
	ld.param.u64 	%rd7, [_Z28compute_distance_sum_squaresPdS_S_ii_param_2];
	ld.param.u32 	%r9, [_Z28compute_distance_sum_squaresPdS_S_ii_param_3];
	ld.param.u32 	%r8, [_Z28compute_distance_sum_squaresPdS_S_ii_param_4];
	mov.u32 	%r10, %tid.x;
	mov.u32 	%r11, %ntid.x;
	mov.u32 	%r12, %ctaid.x;
	mad.lo.s32 	%r1, %r11, %r12, %r10;
	setp.ge.s32 	%p1, %r1, %r9;
	@%p1 bra 	$L__BB2_10;
	setp.lt.s32 	%p2, %r8, 1;
	mov.f64 	%fd11, 0d0000000000000000;
	@%p2 bra 	$L__BB2_9;
	neg.s32 	%r25, %r8;
	cvta.to.global.u64 	%rd1, %rd5;
	cvta.to.global.u64 	%rd13, %rd6;
	mul.lo.s32 	%r24, %r8, %r1;
	mov.f64 	%fd11, 0d0000000000000000;
$L__BB2_3:
	mul.wide.s32 	%rd8, %r24, 8;
	add.s64 	%rd9, %rd1, %rd8;
	ld.global.f64 	%fd6, [%rd9];
	ld.global.f64 	%fd7, [%rd13];
	sub.f64 	%fd8, %fd6, %fd7;
	cvt.rn.f32.f64 	%f1, %fd8;
	abs.f32 	%f2, %f1;
	setp.eq.f32 	%p3, %f1, 0f3F800000;
	mov.f32 	%f64, 0f3F800000;
	@%p3 bra 	$L__BB2_8;
	setp.num.f32 	%p4, %f2, %f2;
	@%p4 bra 	$L__BB2_6;
	mov.f32 	%f63, 0f40000000;
	add.rn.f32 	%f64, %f1, %f63;
	bra.uni 	$L__BB2_8;
$L__BB2_6:
	setp.lt.f32 	%p5, %f2, 0f00800000;
	mul.f32 	%f8, %f2, 0f4B800000;
	selp.f32 	%f9, %f8, %f2, %p5;
	mov.b32 	%r13, %f9;
	add.s32 	%r14, %r13, -1060439283;
	and.b32  	%r15, %r14, -8388608;
	sub.s32 	%r16, %r13, %r15;
	mov.b32 	%f10, %r16;
	cvt.rn.f32.s32 	%f11, %r15;
	selp.f32 	%f12, 0fC1C00000, 0f00000000, %p5;
	fma.rn.f32 	%f13, %f11, 0f34000000, %f12;
	add.f32 	%f14, %f10, 0fBF800000;
	add.f32 	%f15, %f10, 0f3F800000;
	rcp.approx.ftz.f32 	%f16, %f15;
	add.f32 	%f17, %f14, %f14;
	mul.f32 	%f18, %f17, %f16;
	mul.f32 	%f19, %f18, %f18;
	neg.f32 	%f20, %f18;
	sub.f32 	%f21, %f14, %f18;
	add.f32 	%f22, %f21, %f21;
	fma.rn.f32 	%f23, %f20, %f14, %f22;
	mul.rn.f32 	%f24, %f16, %f23;
	fma.rn.f32 	%f25, %f19, 0f3A2C32E4, 0f3B52E7DB;
	fma.rn.f32 	%f26, %f25, %f19, 0f3C93BB73;
	fma.rn.f32 	%f27, %f26, %f19, 0f3DF6384F;
	mul.rn.f32 	%f28, %f27, %f19;
	fma.rn.f32 	%f29, %f18, 0f3FB8AA3B, %f13;
	mul.f32 	%f30, %f28, 0f40400000;
	sub.f32 	%f31, %f13, %f29;
	fma.rn.f32 	%f32, %f18, 0f3FB8AA3B, %f31;
	fma.rn.f32 	%f33, %f24, 0f3FB8AA3B, %f32;
	fma.rn.f32 	%f34, %f18, 0f32A55E34, %f33;
	fma.rn.f32 	%f35, %f30, %f24, %f34;
	fma.rn.f32 	%f36, %f28, %f18, %f35;
	add.rn.f32 	%f37, %f29, %f36;
	mov.f32 	%f38, 0f40000000;
	mul.rn.f32 	%f39, %f37, %f38;
	cvt.rni.f32.f32 	%f40, %f39;
	sub.f32 	%f41, %f39, %f40;
	neg.f32 	%f42, %f39;
	fma.rn.f32 	%f43, %f37, 0f40000000, %f42;
	neg.f32 	%f44, %f29;
	add.rn.f32 	%f45, %f37, %f44;
	neg.f32 	%f46, %f45;
	add.rn.f32 	%f47, %f36, %f46;
	fma.rn.f32 	%f48, %f47, 0f40000000, %f43;
	add.f32 	%f49, %f41, %f48;
	setp.gt.f32 	%p6, %f40, 0f00000000;
	selp.b32 	%r17, 0, -2097152000, %p6;
	setp.neu.f32 	%p7, %f1, 0f00000000;
	setp.neu.f32 	%p8, %f2, 0f7F800000;
	setp.lt.f32 	%p9, %f39, 0f00000000;
	selp.f32 	%f50, 0f00000000, 0f7F800000, %p9;
	abs.f32 	%f51, %f39;
	setp.gt.f32 	%p10, %f51, 0f43180000;
	cvt.rzi.s32.f32 	%r18, %f40;
	shl.b32 	%r19, %r18, 23;
	sub.s32 	%r20, %r19, %r17;
	mov.b32 	%f52, %r20;
	add.s32 	%r21, %r17, 2130706432;
	mov.b32 	%f53, %r21;
	fma.rn.f32 	%f54, %f49, 0f391FCB8E, 0f3AAF85ED;
	fma.rn.f32 	%f55, %f54, %f49, 0f3C1D9856;
	fma.rn.f32 	%f56, %f55, %f49, 0f3D6357BB;
	fma.rn.f32 	%f57, %f56, %f49, 0f3E75FDEC;
	fma.rn.f32 	%f58, %f57, %f49, 0f3F317218;
	fma.rn.f32 	%f59, %f58, %f49, 0f3F800000;
	mul.f32 	%f60, %f59, %f53;
	mul.f32 	%f61, %f60, %f52;
	selp.f32 	%f64, %f50, %f61, %p10;
	and.pred  	%p11, %p7, %p8;
	@%p11 bra 	$L__BB2_8;
	add.f32 	%f62, %f1, %f1;
	mov.b32 	%r22, %f62;
	and.b32  	%r23, %r22, 2147483647;
	mov.b32 	%f64, %r23;
$L__BB2_8:
	cvt.f64.f32 	%fd9, %f64;
	add.f64 	%fd11, %fd11, %fd9;
	add.s32 	%r25, %r25, 1;
	setp.ne.s32 	%p12, %r25, 0;
	add.s64 	%rd13, %rd13, 8;
	add.s32 	%r24, %r24, 1;
	@%p12 bra 	$L__BB2_3;
$L__BB2_9:
	cvta.to.global.u64 	%rd10, %rd7;
	mul.wide.s32 	%rd11, %r1, 8;
	add.s64 	%rd12, %rd10, %rd11;
	st.global.f64 	[%rd12], %fd11;
$L__BB2_10:
	ret;

}
	// .globl	_Z39compute_distance_sum_squares_normalizedPdS_S_ii
.visible .entry _Z39compute_distance_sum_squares_normalizedPdS_S_ii(
	.param .u64 .ptr .align 1 _Z39compute_distance_sum_squares_normalizedPdS_S_ii_param_0,
	.param .u64 .ptr .align 1 _Z39compute_distance_sum_squares_normalizedPdS_S_ii_param_1,
	.param .u64 .ptr .align 1 _Z39compute_distance_sum_squares_normalizedPdS_S_ii_param_2,
	.param .u32 _Z39compute_distance_sum_squares_normalizedPdS_S_ii_param_3,
	.param .u32 _Z39compute_distance_sum_squares_normalizedPdS_S_ii_param_4
)
{
	.reg .pred 	%p<13>;
	.reg .b32 	%r<26>;
	.reg .b32 	%f<65>;
	.reg .b64 	%rd<14>;
	.reg .b64 	%fd<14>;

	ld.param.u64 	%rd5, [_Z39compute_distance_sum_squares_normalizedPdS_S_ii_param_0];
	ld.param.u64 	%rd6, [_Z39compute_distance_sum_squares_normalizedPdS_S_ii_param_1];
	ld.param.u64 	%rd7, [_Z39compute_distance_sum_squares_normalizedPdS_S_ii_param_2];
	ld.param.u32 	%r9, [_Z39compute_distance_sum_squares_normalizedPdS_S_ii_param_3];
	ld.param.u32 	%r8, [_Z39compute_distance_sum_squares_normalizedPdS_S_ii_param_4];
	mov.u32 	%r10, %tid.x;
	mov.u32 	%r11, %ntid.x;
	mov.u32 	%r12, %ctaid.x;
	mad.lo.s32 	%r1, %r11, %r12, %r10;
	setp.ge.s32 	%p1, %r1, %r9;
	@%p1 bra 	$L__BB3_10;
	setp.lt.s32 	%p2, %r8, 1;
	mov.f64 	%fd13, 0d0000000000000000;
	@%p2 bra 	$L__BB3_9;
	neg.s32 	%r25, %r8;
	cvta.to.global.u64 	%rd1, %rd5;
	cvta.to.global.u64 	%rd13, %rd6;
	mul.lo.s32 	%r24, %r8, %r1;
	mov.f64 	%fd13, 0d0000000000000000;
$L__BB3_3:
	mul.wide.s32 	%rd8, %r24, 8;
	add.s64 	%rd9, %rd1, %rd8;
	ld.global.f64 	%fd6, [%rd9];
	ld.global.f64 	%fd7, [%rd13];
	sub.f64 	%fd8, %fd6, %fd7;
	cvt.rn.f32.f64 	%f1, %fd8;
	abs.f32 	%f2, %f1;
	setp.eq.f32 	%p3, %f1, 0f3F800000;
	mov.f32 	%f64, 0f3F800000;
	@%p3 bra 	$L__BB3_8;
	setp.num.f32 	%p4, %f2, %f2;
	@%p4 bra 	$L__BB3_6;
	mov.f32 	%f63, 0f40000000;
	add.rn.f32 	%f64, %f1, %f63;
	bra.uni 	$L__BB3_8;
$L__BB3_6:
	setp.lt.f32 	%p5, %f2, 0f00800000;
	mul.f32 	%f8, %f2, 0f4B800000;
	selp.f32 	%f9, %f8, %f2, %p5;
	mov.b32 	%r13, %f9;
	add.s32 	%r14, %r13, -1060439283;
	and.b32  	%r15, %r14, -8388608;
	sub.s32 	%r16, %r13, %r15;
	mov.b32 	%f10, %r16;
	cvt.rn.f32.s32 	%f11, %r15;
	selp.f32 	%f12, 0fC1C00000, 0f00000000, %p5;
	fma.rn.f32 	%f13, %f11, 0f34000000, %f12;
	add.f32 	%f14, %f10, 0fBF800000;
	add.f32 	%f15, %f10, 0f3F800000;
	rcp.approx.ftz.f32 	%f16, %f15;
	add.f32 	%f17, %f14, %f14;
	mul.f32 	%f18, %f17, %f16;
	mul.f32 	%f19, %f18, %f18;
	neg.f32 	%f20, %f18;
	sub.f32 	%f21, %f14, %f18;
	add.f32 	%f22, %f21, %f21;
	fma.rn.f32 	%f23, %f20, %f14, %f22;
	mul.rn.f32 	%f24, %f16, %f23;
	fma.rn.f32 	%f25, %f19, 0f3A2C32E4, 0f3B52E7DB;
	fma.rn.f32 	%f26, %f25, %f19, 0f3C93BB73;
	fma.rn.f32 	%f27, %f26, %f19, 0f3DF6384F;
	mul.rn.f32 	%f28, %f27, %f19;
	fma.rn.f32 	%f29, %f18, 0f3FB8AA3B, %f13;
	mul.f32 	%f30, %f28, 0f40400000;
	sub.f32 	%f31, %f13, %f29;
	fma.rn.f32 	%f32, %f18, 0f3FB8AA3B, %f31;
	fma.rn.f32 	%f33, %f24, 0f3FB8AA3B, %f32;
	fma.rn.f32 	%f34, %f18, 0f32A55E34, %f33;
	fma.rn.f32 	%f35, %f30, %f24, %f34;
	fma.rn.f32 	%f36, %f28, %f18, %f35;
	add.rn.f32 	%f37, %f29, %f36;
	mov.f32 	%f38, 0f40000000;
	mul.rn.f32 	%f39, %f37, %f38;
	cvt.rni.f32.f32 	%f40, %f39;
	sub.f32 	%f41, %f39, %f40;
	neg.f32 	%f42, %f39;
	fma.rn.f32 	%f43, %f37, 0f40000000, %f42;
	neg.f32 	%f44, %f29;
	add.rn.f32 	%f45, %f37, %f44;
	neg.f32 	%f46, %f45;
	add.rn.f32 	%f47, %f36, %f46;
	fma.rn.f32 	%f48, %f47, 0f40000000, %f43;
	add.f32 	%f49, %f41, %f48;
	setp.gt.f32 	%p6, %f40, 0f00000000;
	selp.b32 	%r17, 0, -2097152000, %p6;
	setp.neu.f32 	%p7, %f1, 0f00000000;
	setp.neu.f32 	%p8, %f2, 0f7F800000;
	setp.lt.f32 	%p9, %f39, 0f00000000;
	selp.f32 	%f50, 0f00000000, 0f7F800000, %p9;
	abs.f32 	%f51, %f39;
	setp.gt.f32 	%p10, %f51, 0f43180000;
	cvt.rzi.s32.f32 	%r18, %f40;
	shl.b32 	%r19, %r18, 23;
	sub.s32 	%r20, %r19, %r17;
	mov.b32 	%f52, %r20;
	add.s32 	%r21, %r17, 2130706432;
	mov.b32 	%f53, %r21;
	fma.rn.f32 	%f54, %f49, 0f391FCB8E, 0f3AAF85ED;
	fma.rn.f32 	%f55, %f54, %f49, 0f3C1D9856;
	fma.rn.f32 	%f56, %f55, %f49, 0f3D6357BB;
	fma.rn.f32 	%f57, %f56, %f49, 0f3E75FDEC;
	fma.rn.f32 	%f58, %f57, %f49, 0f3F317218;
	fma.rn.f32 	%f59, %f58, %f49, 0f3F800000;
	mul.f32 	%f60, %f59, %f53;
	mul.f32 	%f61, %f60, %f52;
	selp.f32 	%f64, %f50, %f61, %p10;
	and.pred  	%p11, %p7, %p8;
	@%p11 bra 	$L__BB3_8;
	add.f32 	%f62, %f1, %f1;
	mov.b32 	%r22, %f62;
	and.b32  	%r23, %r22, 2147483647;
	mov.b32 	%f64, %r23;
$L__BB3_8:
	cvt.f64.f32 	%fd9, %f64;
	add.f64 	%fd13, %fd13, %fd9;
	add.s32 	%r25, %r25, 1;
	setp.ne.s32 	%p12, %r25, 0;
	add.s64 	%rd13, %rd13, 8;
	add.s32 	%r24, %r24, 1;
	@%p12 bra 	$L__BB3_3;
$L__BB3_9:
	cvt.rn.f64.s32 	%fd10, %r8;
	div.rn.f64 	%fd11, %fd13, %fd10;
	cvta.to.global.u64 	%rd10, %rd7;
	mul.wide.s32 	%rd11, %r1, 8;
	add.s64 	%rd12, %rd10, %rd11;
	st.global.f64 	[%rd12], %fd11;
$L__BB3_10:
	ret;

}
	// .globl	_Z27compute_distance_manhattan_PdS_S_ii
.visible .entry _Z27compute_distance_manhattan_PdS_S_ii(
	.param .u64 .ptr .align 1 _Z27compute_distance_manhattan_PdS_S_ii_param_0,
	.param .u64 .ptr .align 1 _Z27compute_distance_manhattan_PdS_S_ii_param_1,
	.param .u64 .ptr .align 1 _Z27compute_distance_manhattan_PdS_S_ii_param_2,
	.param .u32 _Z27compute_distance_manhattan_PdS_S_ii_param_3,
	.param .u32 _Z27compute_distance_manhattan_PdS_S_ii_param_4
)
{
	.reg .pred 	%p<11>;
	.reg .b32 	%r<38>;
	.reg .b64 	%rd<31>;
	.reg .b64 	%fd<170>;

	ld.param.u64 	%rd11, [_Z27compute_distance_manhattan_PdS_S_ii_param_0];
	ld.param.u64 	%rd12, [_Z27compute_distance_manhattan_PdS_S_ii_param_1];
	ld.param.u64 	%rd10, [_Z27compute_distance_manhattan_PdS_S_ii_param_2];
	ld.param.u32 	%r24, [_Z27compute_distance_manhattan_PdS_S_ii_param_3];
	ld.param.u32 	%r23, [_Z27compute_distance_manhattan_PdS_S_ii_param_4];
	cvta.to.global.u64 	%rd1, %rd12;
	cvta.to.global.u64 	%rd2, %rd11;
	mov.u32 	%r25, %tid.x;
	mov.u32 	%r26, %ntid.x;
	mov.u32 	%r27, %ctaid.x;
	mad.lo.s32 	%r1, %r26, %r27, %r25;
	setp.ge.s32 	%p1, %r1, %r24;
	@%p1 bra 	$L__BB4_15;
	mul.lo.s32 	%r2, %r23, %r1;
	setp.lt.s32 	%p2, %r23, 1;
	mov.f64 	%fd169, 0d0000000000000000;
	@%p2 bra 	$L__BB4_14;
	and.b32  	%r3, %r23, 15;
	setp.lt.u32 	%p3, %r23, 16;
	mov.f64 	%fd169, 0d0000000000000000;
	mov.b32 	%r34, 0;
	@%p3 bra 	$L__BB4_5;
	and.b32  	%r34, %r23, 2147483632;
	neg.s32 	%r32, %r34;
	add.s64 	%rd3, %rd2, 64;
	add.s64 	%rd29, %rd1, 64;
	mov.f64 	%fd169, 0d0000000000000000;
	mov.u32 	%r31, %r2;
$L__BB4_4:
	.pragma "nounroll";
	mul.wide.s32 	%rd13, %r31, 8;
	add.s64 	%rd14, %rd3, %rd13;
	ld.global.f64 	%fd18, [%rd14+-64];
	ld.global.f64 	%fd19, [%rd29+-64];
	sub.f64 	%fd20, %fd18, %fd19;
	abs.f64 	%fd21, %fd20;
	add.f64 	%fd22, %fd169, %fd21;
	ld.global.f64 	%fd23, [%rd14+-56];
	ld.global.f64 	%fd24, [%rd29+-56];
	sub.f64 	%fd25, %fd23, %fd24;
	abs.f64 	%fd26, %fd25;
	add.f64 	%fd27, %fd22, %fd26;
	ld.global.f64 	%fd28, [%rd14+-48];
	ld.global.f64 	%fd29, [%rd29+-48];
	sub.f64 	%fd30, %fd28, %fd29;
	abs.f64 	%fd31, %fd30;
	add.f64 	%fd32, %fd27, %fd31;
	ld.global.f64 	%fd33, [%rd14+-40];
	ld.global.f64 	%fd34, [%rd29+-40];
	sub.f64 	%fd35, %fd33, %fd34;
	abs.f64 	%fd36, %fd35;
	add.f64 	%fd37, %fd32, %fd36;
	ld.global.f64 	%fd38, [%rd14+-32];
	ld.global.f64 	%fd39, [%rd29+-32];
	sub.f64 	%fd40, %fd38, %fd39;
	abs.f64 	%fd41, %fd40;
	add.f64 	%fd42, %fd37, %fd41;
	ld.global.f64 	%fd43, [%rd14+-24];
	ld.global.f64 	%fd44, [%rd29+-24];
	sub.f64 	%fd45, %fd43, %fd44;
	abs.f64 	%fd46, %fd45;
	add.f64 	%fd47, %fd42, %fd46;
	ld.global.f64 	%fd48, [%rd14+-16];
	ld.global.f64 	%fd49, [%rd29+-16];
	sub.f64 	%fd50, %fd48, %fd49;
	abs.f64 	%fd51, %fd50;
	add.f64 	%fd52, %fd47, %fd51;
	ld.global.f64 	%fd53, [%rd14+-8];
	ld.global.f64 	%fd54, [%rd29+-8];
	sub.f64 	%fd55, %fd53, %fd54;
	abs.f64 	%fd56, %fd55;
	add.f64 	%fd57, %fd52, %fd56;
	ld.global.f64 	%fd58, [%rd14];
	ld.global.f64 	%fd59, [%rd29];
	sub.f64 	%fd60, %fd58, %fd59;
	abs.f64 	%fd61, %fd60;
	add.f64 	%fd62, %fd57, %fd61;
	ld.global.f64 	%fd63, [%rd14+8];
	ld.global.f64 	%fd64, [%rd29+8];
	sub.f64 	%fd65, %fd63, %fd64;
	abs.f64 	%fd66, %fd65;
	add.f64 	%fd67, %fd62, %fd66;
	ld.global.f64 	%fd68, [%rd14+16];
	ld.global.f64 	%fd69, [%rd29+16];
	sub.f64 	%fd70, %fd68, %fd69;
	abs.f64 	%fd71, %fd70;
	add.f64 	%fd72, %fd67, %fd71;
	ld.global.f64 	%fd73, [%rd14+24];
	ld.global.f64 	%fd74, [%rd29+24];
	sub.f64 	%fd75, %fd73, %fd74;
	abs.f64 	%fd76, %fd75;
	add.f64 	%fd77, %fd72, %fd76;
	ld.global.f64 	%fd78, [%rd14+32];
	ld.global.f64 	%fd79, [%rd29+32];
	sub.f64 	%fd80, %fd78, %fd79;
	abs.f64 	%fd81, %fd80;
	add.f64 	%fd82, %fd77, %fd81;
	ld.global.f64 	%fd83, [%rd14+40];
	ld.global.f64 	%fd84, [%rd29+40];
	sub.f64 	%fd85, %fd83, %fd84;
	abs.f64 	%fd86, %fd85;
	add.f64 	%fd87, %fd82, %fd86;
	ld.global.f64 	%fd88, [%rd14+48];
	ld.global.f64 	%fd89, [%rd29+48];
	sub.f64 	%fd90, %fd88, %fd89;
	abs.f64 	%fd91, %fd90;
	add.f64 	%fd92, %fd87, %fd91;
	ld.global.f64 	%fd93, [%rd14+56];
	ld.global.f64 	%fd94, [%rd29+56];
	sub.f64 	%fd95, %fd93, %fd94;
	abs.f64 	%fd96, %fd95;
	add.f64 	%fd169, %fd92, %fd96;
	add.s32 	%r32, %r32, 16;
	add.s32 	%r31, %r31, 16;
	add.s64 	%rd29, %rd29, 128;
	setp.ne.s32 	%p4, %r32, 0;
	@%p4 bra 	$L__BB4_4;
$L__BB4_5:
	setp.eq.s32 	%p5, %r3, 0;
	@%p5 bra 	$L__BB4_14;
	and.b32  	%r11, %r23, 7;
	setp.lt.u32 	%p6, %r3, 8;
	@%p6 bra 	$L__BB4_8;
	add.s32 	%r29, %r34, %r2;
	mul.wide.s32 	%rd15, %r29, 8;
	add.s64 	%rd16, %rd2, %rd15;
	ld.global.f64 	%fd98, [%rd16];
	mul.wide.u32 	%rd17, %r34, 8;
	add.s64 	%rd18, %rd1, %rd17;
	ld.global.f64 	%fd99, [%rd18];
	sub.f64 	%fd100, %fd98, %fd99;
	abs.f64 	%fd101, %fd100;
	add.f64 	%fd102, %fd169, %fd101;
	ld.global.f64 	%fd103, [%rd16+8];
	ld.global.f64 	%fd104, [%rd18+8];
	sub.f64 	%fd105, %fd103, %fd104;
	abs.f64 	%fd106, %fd105;
	add.f64 	%fd107, %fd102, %fd106;
	ld.global.f64 	%fd108, [%rd16+16];
	ld.global.f64 	%fd109, [%rd18+16];
	sub.f64 	%fd110, %fd108, %fd109;
	abs.f64 	%fd111, %fd110;
	add.f64 	%fd112, %fd107, %fd111;
	ld.global.f64 	%fd113, [%rd16+24];
	ld.global.f64 	%fd114, [%rd18+24];
	sub.f64 	%fd115, %fd113, %fd114;
	abs.f64 	%fd116, %fd115;
	add.f64 	%fd117, %fd112, %fd116;
	ld.global.f64 	%fd118, [%rd16+32];
	ld.global.f64 	%fd119, [%rd18+32];
	sub.f64 	%fd120, %fd118, %fd119;
	abs.f64 	%fd121, %fd120;
	add.f64 	%fd122, %fd117, %fd121;
	ld.global.f64 	%fd123, [%rd16+40];
	ld.global.f64 	%fd124, [%rd18+40];
	sub.f64 	%fd125, %fd123, %fd124;
	abs.f64 	%fd126, %fd125;
	add.f64 	%fd127, %fd122, %fd126;
	ld.global.f64 	%fd128, [%rd16+48];
	ld.global.f64 	%fd129, [%rd18+48];
	sub.f64 	%fd130, %fd128, %fd129;
	abs.f64 	%fd131, %fd130;
	add.f64 	%fd132, %fd127, %fd131;
	ld.global.f64 	%fd133, [%rd16+56];
	ld.global.f64 	%fd134, [%rd18+56];
	sub.f64 	%fd135, %fd133, %fd134;
	abs.f64 	%fd136, %fd135;
	add.f64 	%fd169, %fd132, %fd136;
	add.s32 	%r34, %r34, 8;
$L__BB4_8:
	setp.eq.s32 	%p7, %r11, 0;
	@%p7 bra 	$L__BB4_14;
	and.b32  	%r14, %r23, 3;
	setp.lt.u32 	%p8, %r11, 4;
	@%p8 bra 	$L__BB4_11;
	add.s32 	%r30, %r34, %r2;
	mul.wide.s32 	%rd19, %r30, 8;
	add.s64 	%rd20, %rd2, %rd19;
	ld.global.f64 	%fd138, [%rd20];
	mul.wide.u32 	%rd21, %r34, 8;
	add.s64 	%rd22, %rd1, %rd21;
	ld.global.f64 	%fd139, [%rd22];
	sub.f64 	%fd140, %fd138, %fd139;
	abs.f64 	%fd141, %fd140;
	add.f64 	%fd142, %fd169, %fd141;
	ld.global.f64 	%fd143, [%rd20+8];
	ld.global.f64 	%fd144, [%rd22+8];
	sub.f64 	%fd145, %fd143, %fd144;
	abs.f64 	%fd146, %fd145;
	add.f64 	%fd147, %fd142, %fd146;
	ld.global.f64 	%fd148, [%rd20+16];
	ld.global.f64 	%fd149, [%rd22+16];
	sub.f64 	%fd150, %fd148, %fd149;
	abs.f64 	%fd151, %fd150;
	add.f64 	%fd152, %fd147, %fd151;
	ld.global.f64 	%fd153, [%rd20+24];
	ld.global.f64 	%fd154, [%rd22+24];
	sub.f64 	%fd155, %fd153, %fd154;
	abs.f64 	%fd156, %fd155;
	add.f64 	%fd169, %fd152, %fd156;
	add.s32 	%r34, %r34, 4;
$L__BB4_11:
	setp.eq.s32 	%p9, %r14, 0;
	@%p9 bra 	$L__BB4_14;
	mul.wide.u32 	%rd23, %r34, 8;
	add.s64 	%rd30, %rd1, %rd23;
	add.s32 	%r37, %r34, %r2;
	neg.s32 	%r36, %r14;
$L__BB4_13:
	.pragma "nounroll";
	mul.wide.s32 	%rd24, %r37, 8;
	add.s64 	%rd25, %rd2, %rd24;
	ld.global.f64 	%fd157, [%rd25];
	ld.global.f64 	%fd158, [%rd30];
	sub.f64 	%fd159, %fd157, %fd158;
	abs.f64 	%fd160, %fd159;
	add.f64 	%fd169, %fd169, %fd160;
	add.s64 	%rd30, %rd30, 8;
	add.s32 	%r37, %r37, 1;
	add.s32 	%r36, %r36, 1;
	setp.ne.s32 	%p10, %r36, 0;
	@%p10 bra 	$L__BB4_13;
$L__BB4_14:
	cvta.to.global.u64 	%rd26, %rd10;
	mul.wide.s32 	%rd27, %r1, 8;
	add.s64 	%rd28, %rd26, %rd27;
	st.global.f64 	[%rd28], %fd169;
$L__BB4_15:
	ret;

}
	// .globl	_Z37compute_distance_manhattan_normalizedPdS_S_ii
.visible .entry _Z37compute_distance_manhattan_normalizedPdS_S_ii(
	.param .u64 .ptr .align 1 _Z37compute_distance_manhattan_normalizedPdS_S_ii_param_0,
	.param .u64 .ptr .align 1 _Z37compute_distance_manhattan_normalizedPdS_S_ii_param_1,
	.param .u64 .ptr .align 1 _Z37compute_distance_manhattan_normalizedPdS_S_ii_param_2,
	.param .u32 _Z37compute_distance_manhattan_normalizedPdS_S_ii_param_3,
	.param .u32 _Z37compute_distance_manhattan_normalizedPdS_S_ii_param_4
)
{
	.reg .pred 	%p<11>;
	.reg .b32 	%r<38>;
	.reg .b64 	%rd<31>;
	.reg .b64 	%fd<172>;

	ld.param.u64 	%rd11, [_Z37compute_distance_manhattan_normalizedPdS_S_ii_param_0];
	ld.param.u64 	%rd12, [_Z37compute_distance_manhattan_normalizedPdS_S_ii_param_1];
	ld.param.u64 	%rd10, [_Z37compute_distance_manhattan_normalizedPdS_S_ii_param_2];
	ld.param.u32 	%r24, [_Z37compute_distance_manhattan_normalizedPdS_S_ii_param_3];
	ld.param.u32 	%r23, [_Z37compute_distance_manhattan_normalizedPdS_S_ii_param_4];
	cvta.to.global.u64 	%rd1, %rd12;
	cvta.to.global.u64 	%rd2, %rd11;
	mov.u32 	%r25, %tid.x;
	mov.u32 	%r26, %ntid.x;
	mov.u32 	%r27, %ctaid.x;
	mad.lo.s32 	%r1, %r26, %r27, %r25;
	setp.ge.s32 	%p1, %r1, %r24;
	@%p1 bra 	$L__BB5_15;
	mul.lo.s32 	%r2, %r23, %r1;
	setp.lt.s32 	%p2, %r23, 1;
	mov.f64 	%fd171, 0d0000000000000000;
	@%p2 bra 	$L__BB5_14;
	and.b32  	%r3, %r23, 15;
	setp.lt.u32 	%p3, %r23, 16;
	mov.f64 	%fd171, 0d0000000000000000;
	mov.b32 	%r34, 0;
	@%p3 bra 	$L__BB5_5;
	and.b32  	%r34, %r23, 2147483632;
	neg.s32 	%r32, %r34;
	add.s64 	%rd3, %rd2, 64;
	add.s64 	%rd29, %rd1, 64;
	mov.f64 	%fd171, 0d0000000000000000;
	mov.u32 	%r31, %r2;
$L__BB5_4:
	.pragma "nounroll";
	mul.wide.s32 	%rd13, %r31, 8;
	add.s64 	%rd14, %rd3, %rd13;
	ld.global.f64 	%fd18, [%rd14+-64];
	ld.global.f64 	%fd19, [%rd29+-64];
	sub.f64 	%fd20, %fd18, %fd19;
	abs.f64 	%fd21, %fd20;
	add.f64 	%fd22, %fd171, %fd21;
	ld.global.f64 	%fd23, [%rd14+-56];
	ld.global.f64 	%fd24, [%rd29+-56];
	sub.f64 	%fd25, %fd23, %fd24;
	abs.f64 	%fd26, %fd25;
	add.f64 	%fd27, %fd22, %fd26;
	ld.global.f64 	%fd28, [%rd14+-48];
	ld.global.f64 	%fd29, [%rd29+-48];
	sub.f64 	%fd30, %fd28, %fd29;
	abs.f64 	%fd31, %fd30;
	add.f64 	%fd32, %fd27, %fd31;
	ld.global.f64 	%fd33, [%rd14+-40];
	ld.global.f64 	%fd34, [%rd29+-40];
	sub.f64 	%fd35, %fd33, %fd34;
	abs.f64 	%fd36, %fd35;
	add.f64 	%fd37, %fd32, %fd36;
	ld.global.f64 	%fd38, [%rd14+-32];
	ld.global.f64 	%fd39, [%rd29+-32];
	sub.f64 	%fd40, %fd38, %fd39;
	abs.f64 	%fd41, %fd40;
	add.f64 	%fd42, %fd37, %fd41;
	ld.global.f64 	%fd43, [%rd14+-24];
	ld.global.f64 	%fd44, [%rd29+-24];
	sub.f64 	%fd45, %fd43, %fd44;
	abs.f64 	%fd46, %fd45;
	add.f64 	%fd47, %fd42, %fd46;
	ld.global.f64 	%fd48, [%rd14+-16];
	ld.global.f64 	%fd49, [%rd29+-16];
	sub.f64 	%fd50, %fd48, %fd49;
	abs.f64 	%fd51, %fd50;
	add.f64 	%fd52, %fd47, %fd51;
	ld.global.f64 	%fd53, [%rd14+-8];
	ld.global.f64 	%fd54, [%rd29+-8];
	sub.f64 	%fd55, %fd53, %fd54;
	abs.f64 	%fd56, %fd55;
	add.f64 	%fd57, %fd52, %fd56;
	ld.global.f64 	%fd58, [%rd14];
	ld.global.f64 	%fd59, [%rd29];
	sub.f64 	%fd60, %fd58, %fd59;
	abs.f64 	%fd61, %fd60;
	add.f64 	%fd62, %fd57, %fd61;
	ld.global.f64 	%fd63, [%rd14+8];
	ld.global.f64 	%fd64, [%rd29+8];
	sub.f64 	%fd65, %fd63, %fd64;
	abs.f64 	%fd66, %fd65;
	add.f64 	%fd67, %fd62, %fd66;
	ld.global.f64 	%fd68, [%rd14+16];
	ld.global.f64 	%fd69, [%rd29+16];
	sub.f64 	%fd70, %fd68, %fd69;
	abs.f64 	%fd71, %fd70;
	add.f64 	%fd72, %fd67, %fd71;
	ld.global.f64 	%fd73, [%rd14+24];
	ld.global.f64 	%fd74, [%rd29+24];
	sub.f64 	%fd75, %fd73, %fd74;
	abs.f64 	%fd76, %fd75;
	add.f64 	%fd77, %fd72, %fd76;
	ld.global.f64 	%fd78, [%rd14+32];
	ld.global.f64 	%fd79, [%rd29+32];
	sub.f64 	%fd80, %fd78, %fd79;
	abs.f64 	%fd81, %fd80;
	add.f64 	%fd82, %fd77, %fd81;
	ld.global.f64 	%fd83, [%rd14+40];
	ld.global.f64 	%fd84, [%rd29+40];
	sub.f64 	%fd85, %fd83, %fd84;
	abs.f64 	%fd86, %fd85;
	add.f64 	%fd87, %fd82, %fd86;
	ld.global.f64 	%fd88, [%rd14+48];
	ld.global.f64 	%fd89, [%rd29+48];
	sub.f64 	%fd90, %fd88, %fd89;
	abs.f64 	%fd91, %fd90;
	add.f64 	%fd92, %fd87, %fd91;
	ld.global.f64 	%fd93, [%rd14+56];
	ld.global.f64 	%fd94, [%rd29+56];
	sub.f64 	%fd95, %fd93, %fd94;
	abs.f64 	%fd96, %fd95;
	add.f64 	%fd171, %fd92, %fd96;
	add.s32 	%r32, %r32, 16;
	add.s32 	%r31, %r31, 16;
	add.s64 	%rd29, %rd29, 128;
	setp.ne.s32 	%p4, %r32, 0;
	@%p4 bra 	$L__BB5_4;
$L__BB5_5:
	setp.eq.s32 	%p5, %r3, 0;
	@%p5 bra 	$L__BB5_14;
	and.b32  	%r11, %r23, 7;
	setp.lt.u32 	%p6, %r3, 8;
	@%p6 bra 	$L__BB5_8;
	add.s32 	%r29, %r34, %r2;
	mul.wide.s32 	%rd15, %r29, 8;
	add.s64 	%rd16, %rd2, %rd15;
	ld.global.f64 	%fd98, [%rd16];
	mul.wide.u32 	%rd17, %r34, 8;
	add.s64 	%rd18, %rd1, %rd17;
	ld.global.f64 	%fd99, [%rd18];
	sub.f64 	%fd100, %fd98, %fd99;
	abs.f64 	%fd101, %fd100;
	add.f64 	%fd102, %fd171, %fd101;
	ld.global.f64 	%fd103, [%rd16+8];
	ld.global.f64 	%fd104, [%rd18+8];
	sub.f64 	%fd105, %fd103, %fd104;
	abs.f64 	%fd106, %fd105;
	add.f64 	%fd107, %fd102, %fd106;
	ld.global.f64 	%fd108, [%rd16+16];
	ld.global.f64 	%fd109, [%rd18+16];
	sub.f64 	%fd110, %fd108, %fd109;
	abs.f64 	%fd111, %fd110;
	add.f64 	%fd112, %fd107, %fd111;
	ld.global.f64 	%fd113, [%rd16+24];
	ld.global.f64 	%fd114, [%rd18+24];
	sub.f64 	%fd115, %fd113, %fd114;
	abs.f64 	%fd116, %fd115;
	add.f64 	%fd117, %fd112, %fd116;
	ld.global.f64 	%fd118, [%rd16+32];
	ld.global.f64 	%fd119, [%rd18+32];
	sub.f64 	%fd120, %fd118, %fd119;
	abs.f64 	%fd121, %fd120;
	add.f64 	%fd122, %fd117, %fd121;
	ld.global.f64 	%fd123, [%rd16+40];
	ld.global.f64 	%fd124, [%rd18+40];
	sub.f64 	%fd125, %fd123, %fd124;
	abs.f64 	%fd126, %fd125;
	add.f64 	%fd127, %fd122, %fd126;
	ld.global.f64 	%fd128, [%rd16+48];
	ld.global.f64 	%fd129, [%rd18+48];
	sub.f64 	%fd130, %fd128, %fd129;
	abs.f64 	%fd131, %fd130;
	add.f64 	%fd132, %fd127, %fd131;
	ld.global.f64 	%fd133, [%rd16+56];
	ld.global.f64 	%fd134, [%rd18+56];
	sub.f64 	%fd135, %fd133, %fd134;
	abs.f64 	%fd136, %fd135;
	add.f64 	%fd171, %fd132, %fd136;
	add.s32 	%r34, %r34, 8;
$L__BB5_8:
	setp.eq.s32 	%p7, %r11, 0;
	@%p7 bra 	$L__BB5_14;
	and.b32  	%r14, %r23, 3;
	setp.lt.u32 	%p8, %r11, 4;
	@%p8 bra 	$L__BB5_11;
	add.s32 	%r30, %r34, %r2;
	mul.wide.s32 	%rd19, %r30, 8;
	add.s64 	%rd20, %rd2, %rd19;
	ld.global.f64 	%fd138, [%rd20];
	mul.wide.u32 	%rd21, %r34, 8;
	add.s64 	%rd22, %rd1, %rd21;
	ld.global.f64 	%fd139, [%rd22];
	sub.f64 	%fd140, %fd138, %fd139;
	abs.f64 	%fd141, %fd140;
	add.f64 	%fd142, %fd171, %fd141;
	ld.global.f64 	%fd143, [%rd20+8];
	ld.global.f64 	%fd144, [%rd22+8];
	sub.f64 	%fd145, %fd143, %fd144;
	abs.f64 	%fd146, %fd145;
	add.f64 	%fd147, %fd142, %fd146;
	ld.global.f64 	%fd148, [%rd20+16];
	ld.global.f64 	%fd149, [%rd22+16];
	sub.f64 	%fd150, %fd148, %fd149;
	abs.f64 	%fd151, %fd150;
	add.f64 	%fd152, %fd147, %fd151;
	ld.global.f64 	%fd153, [%rd20+24];
	ld.global.f64 	%fd154, [%rd22+24];
	sub.f64 	%fd155, %fd153, %fd154;
	abs.f64 	%fd156, %fd155;
	add.f64 	%fd171, %fd152, %fd156;
	add.s32 	%r34, %r34, 4;
$L__BB5_11:
	setp.eq.s32 	%p9, %r14, 0;
	@%p9 bra 	$L__BB5_14;
	mul.wide.u32 	%rd23, %r34, 8;
	add.s64 	%rd30, %rd1, %rd23;
	add.s32 	%r37, %r34, %r2;
	neg.s32 	%r36, %r14;
$L__BB5_13:
	.pragma "nounroll";
	mul.wide.s32 	%rd24, %r37, 8;
	add.s64 	%rd25, %rd2, %rd24;
	ld.global.f64 	%fd157, [%rd25];
	ld.global.f64 	%fd158, [%rd30];
	sub.f64 	%fd159, %fd157, %fd158;
	abs.f64 	%fd160, %fd159;
	add.f64 	%fd171, %fd171, %fd160;
	add.s64 	%rd30, %rd30, 8;
	add.s32 	%r37, %r37, 1;
	add.s32 	%r36, %r36, 1;
	setp.ne.s32 	%p10, %r36, 0;
	@%p10 bra 	$L__BB5_13;
$L__BB5_14:
	cvt.rn.f64.s32 	%fd161, %r23;
	div.rn.f64 	%fd162, %fd171, %fd161;
	cvta.to.global.u64 	%rd26, %rd10;
	mul.wide.s32 	%rd27, %r1, 8;
	add.s64 	%rd28, %rd26, %rd27;
	st.global.f64 	[%rd28], %fd162;
$L__BB5_15:
	ret;

}


// ===== COMPILED SASS (sm_100) =====

	.target	sm_100

	.elftype	@"ET_EXEC"


//--------------------- .note.nv.tkinfo           --------------------------
	.section	.note.nv.tkinfo,"",@"SHT_NOTE"
	.sectionflags	@"SHF_NOTE_NV_TKINFO"
	.tkinfo
        /*0018*/ 	.word	0x00000002
        /*0030*/ 	.string	""
        /*0030*/ 	.string	"ptxas"
        /*0030*/ 	.string	"Cuda compilation tools, release 13.0, V13.0.88"
        /*0030*/ 	.string	"Build cuda_13.0.r13.0/compiler.36424714_0"
        /*0030*/ 	.string	"-arch sm_100 -m 64 "



//--------------------- .note.nv.cuinfo           --------------------------
	.section	.note.nv.cuinfo,"",@"SHT_NOTE"
	.sectionflags	@"SHF_NOTE_NV_CUINFO"
        /*0018*/ 	.short	0x0002
        /*001a*/ 	.short	0x0064
        /*001c*/ 	.short	0x0082
	.zero		2


//--------------------- .nv.info                  --------------------------
	.section	.nv.info,"",@"SHT_CUDA_INFO"
	.align	4


	//----- nvinfo : EIATTR_REGCOUNT
	.align		4
        /*0000*/ 	.byte	0x04, 0x2f
        /*0002*/ 	.short	(.L_1 - .L_0)
	.align		4
.L_0:
        /*0004*/ 	.word	index@(_Z37compute_distance_euclidean_normalizedPdS_S_ii)
        /*0008*/ 	.word	0x00000013


	//----- nvinfo : EIATTR_FRAME_SIZE
	.align		4
.L_1:
        /*000c*/ 	.byte	0x04, 0x11
        /*000e*/ 	.short	(.L_3 - .L_2)
	.align		4
.L_2:
        /*0010*/ 	.word	index@($__internal_5_$__cuda_sm3x_div_rn_noftz_f32_slowpath)
        /*0014*/ 	.word	0x00000000


	//----- nvinfo : EIATTR_FRAME_SIZE
	.align		4
.L_3:
        /*0018*/ 	.byte	0x04, 0x11
        /*001a*/ 	.short	(.L_5 - .L_4)
	.align		4
.L_4:
        /*001c*/ 	.word	index@($__internal_4_$__cuda_sm20_sqrt_rn_f32_slowpath)
        /*0020*/ 	.word	0x00000000


	//----- nvinfo : EIATTR_FRAME_SIZE
	.align		4
.L_5:
        /*0024*/ 	.byte	0x04, 0x11
        /*0026*/ 	.short	(.L_7 - .L_6)
	.align		4
.L_6:
        /*0028*/ 	.word	index@(_Z37compute_distance_euclidean_normalizedPdS_S_ii)
        /*002c*/ 	.word	0x00000000


	//----- nvinfo : EIATTR_REGCOUNT
	.align		4
.L_7:
        /*0030*/ 	.byte	0x04, 0x2f
        /*0032*/ 	.short	(.L_9 - .L_8)
	.align		4
.L_8:
        /*0034*/ 	.word	index@(_Z26compute_distance_euclideanPdS_S_ii)
        /*0038*/ 	.word	0x00000013


	//----- nvinfo : EIATTR_FRAME_SIZE
	.align		4
.L_9:
        /*003c*/ 	.byte	0x04, 0x11
        /*003e*/ 	.short	(.L_11 - .L_10)
	.align		4
.L_10:
        /*0040*/ 	.word	index@($__internal_3_$__cuda_sm3x_div_rn_noftz_f32_slowpath)
        /*0044*/ 	.word	0x00000000


	//----- nvinfo : EIATTR_FRAME_SIZE
	.align		4
.L_11:
        /*0048*/ 	.byte	0x04, 0x11
        /*004a*/ 	.short	(.L_13 - .L_12)
	.align		4
.L_12:
        /*004c*/ 	.word	index@($__internal_2_$__cuda_sm20_sqrt_rn_f32_slowpath)
        /*0050*/ 	.word	0x00000000


	//----- nvinfo : EIATTR_FRAME_SIZE
	.align		4
.L_13:
        /*0054*/ 	.byte	0x04, 0x11
        /*0056*/ 	.short	(.L_15 - .L_14)
	.align		4
.L_14:
        /*0058*/ 	.word	index@(_Z26compute_distance_euclideanPdS_S_ii)
        /*005c*/ 	.word	0x00000000


	//----- nvinfo : EIATTR_REGCOUNT
	.align		4
.L_15:
        /*0060*/ 	.byte	0x04, 0x2f
        /*0062*/ 	.short	(.L_17 - .L_16)
	.align		4
.L_16:
        /*0064*/ 	.word	index@(_Z28compute_distance_sum_squaresPdS_S_ii)
        /*0068*/ 	.word	0x00000013


	//----- nvinfo : EIATTR_FRAME_SIZE
	.align		4
.L_17:
        /*006c*/ 	.byte	0x04, 0x11
        /*006e*/ 	.short	(.L_19 - .L_18)
	.align		4
.L_18:
        /*0070*/ 	.word	index@(_Z28compute_distance_sum_squaresPdS_S_ii)
        /*0074*/ 	.word	0x00000000


	//----- nvinfo : EIATTR_REGCOUNT
	.align		4
.L_19:
        /*0078*/ 	.byte	0x04, 0x2f
        /*007a*/ 	.short	(.L_21 - .L_20)
	.align		4
.L_20:
        /*007c*/ 	.word	index@(_Z39compute_distance_sum_squares_normalizedPdS_S_ii)
        /*0080*/ 	.word	0x00000019


	//----- nvinfo : EIATTR_FRAME_SIZE
	.align		4
.L_21:
        /*0084*/ 	.byte	0x04, 0x11
        /*0086*/ 	.short	(.L_23 - .L_22)
	.align		4
.L_22:
        /*0088*/ 	.word	index@($__internal_1_$__cuda_sm20_div_rn_f64_full)
        /*008c*/ 	.word	0x00000000


	//----- nvinfo : EIATTR_FRAME_SIZE
	.align		4
.L_23:
        /*0090*/ 	.byte	0x04, 0x11
        /*0092*/ 	.short	(.L_25 - .L_24)
	.align		4
.L_24:
        /*0094*/ 	.word	index@(_Z39compute_distance_sum_squares_normalizedPdS_S_ii)
        /*0098*/ 	.word	0x00000000


	//----- nvinfo : EIATTR_REGCOUNT
	.align		4
.L_25:
        /*009c*/ 	.byte	0x04, 0x2f
        /*009e*/ 	.short	(.L_27 - .L_26)
	.align		4
.L_26:
        /*00a0*/ 	.word	index@(_Z27compute_distance_manhattan_PdS_S_ii)
        /*00a4*/ 	.word	0x00000020


	//----- nvinfo : EIATTR_FRAME_SIZE
	.align		4
.L_27:
        /*00a8*/ 	.byte	0x04, 0x11
        /*00aa*/ 	.short	(.L_29 - .L_28)
	.align		4
.L_28:
        /*00ac*/ 	.word	index@(_Z27compute_distance_manhattan_PdS_S_ii)
        /*00b0*/ 	.word	0x00000000


	//----- nvinfo : EIATTR_REGCOUNT
	.align		4
.L_29:
        /*00b4*/ 	.byte	0x04, 0x2f
        /*00b6*/ 	.short	(.L_31 - .L_30)
	.align		4
.L_30:
        /*00b8*/ 	.word	index@(_Z37compute_distance_manhattan_normalizedPdS_S_ii)
        /*00bc*/ 	.word	0x00000020


	//----- nvinfo : EIATTR_FRAME_SIZE
	.align		4
.L_31:
        /*00c0*/ 	.byte	0x04, 0x11
        /*00c2*/ 	.short	(.L_33 - .L_32)
	.align		4
.L_32:
        /*00c4*/ 	.word	index@($__internal_0_$__cuda_sm20_div_rn_f64_full)
        /*00c8*/ 	.word	0x00000000


	//----- nvinfo : EIATTR_FRAME_SIZE
	.align		4
.L_33:
        /*00cc*/ 	.byte	0x04, 0x11
        /*00ce*/ 	.short	(.L_35 - .L_34)
	.align		4
.L_34:
        /*00d0*/ 	.word	index@(_Z37compute_distance_manhattan_normalizedPdS_S_ii)
        /*00d4*/ 	.word	0x00000000


	//----- nvinfo : EIATTR_MIN_STACK_SIZE
	.align		4
.L_35:
        /*00d8*/ 	.byte	0x04, 0x12
        /*00da*/ 	.short	(.L_37 - .L_36)
	.align		4
.L_36:
        /*00dc*/ 	.word	index@(_Z37compute_distance_manhattan_normalizedPdS_S_ii)
        /*00e0*/ 	.word	0x00000000


	//----- nvinfo : EIATTR_MIN_STACK_SIZE
	.align		4
.L_37:
        /*00e4*/ 	.byte	0x04, 0x12
        /*00e6*/ 	.short	(.L_39 - .L_38)
	.align		4
.L_38:
        /*00e8*/ 	.word	index@(_Z27compute_distance_manhattan_PdS_S_ii)
        /*00ec*/ 	.word	0x00000000


	//----- nvinfo : EIATTR_MIN_STACK_SIZE
	.align		4
.L_39:
        /*00f0*/ 	.byte	0x04, 0x12
        /*00f2*/ 	.short	(.L_41 - .L_40)
	.align		4
.L_40:
        /*00f4*/ 	.word	index@(_Z39compute_distance_sum_squares_normalizedPdS_S_ii)
        /*00f8*/ 	.word	0x00000000


	//----- nvinfo : EIATTR_MIN_STACK_SIZE
	.align		4
.L_41:
        /*00fc*/ 	.byte	0x04, 0x12
        /*00fe*/ 	.short	(.L_43 - .L_42)
	.align		4
.L_42:
        /*0100*/ 	.word	index@(_Z28compute_distance_sum_squaresPdS_S_ii)
        /*0104*/ 	.word	0x00000000


	//----- nvinfo : EIATTR_MIN_STACK_SIZE
	.align		4
.L_43:
        /*0108*/ 	.byte	0x04, 0x12
        /*010a*/ 	.short	(.L_45 - .L_44)
	.align		4
.L_44:
        /*010c*/ 	.word	index@(_Z26compute_distance_euclideanPdS_S_ii)
        /*0110*/ 	.word	0x00000000


	//----- nvinfo : EIATTR_MIN_STACK_SIZE
	.align		4
.L_45:
        /*0114*/ 	.byte	0x04, 0x12
        /*0116*/ 	.short	(.L_47 - .L_46)
	.align		4
.L_46:
        /*0118*/ 	.word	index@(_Z37compute_distance_euclidean_normalizedPdS_S_ii)
        /*011c*/ 	.word	0x00000000
.L_47:


//--------------------- .nv.compat                --------------------------
	.section	.nv.compat,"",@"SHT_CUDA_COMPAT_INFO"
	.align	4
        /*0000*/ 	.byte	0x02, 0x09, 0x00, 0x00, 0x02, 0x02, 0x01, 0x00, 0x02, 0x05, 0x05, 0x00, 0x03, 0x07, 0x01, 0x01
        /*0010*/ 	.byte	0x02, 0x03, 0x00, 0x00, 0x02, 0x06, 0x01, 0x00, 0x04, 0x0b, 0x08, 0x00, 0x01, 0x00, 0x00, 0x00
        /*0020*/ 	.byte	0x00, 0x00, 0x00, 0x00


//--------------------- .nv.info._Z37compute_distance_manhattan_normalizedPdS_S_ii --------------------------
	.section	.nv.info._Z37compute_distance_manhattan_normalizedPdS_S_ii,"",@"SHT_CUDA_INFO"
	.sectionflags	@""
	.align	4


	//----- nvinfo : EIATTR_CUDA_API_VERSION
	.align		4
        /*0000*/ 	.byte	0x04, 0x37
        /*0002*/ 	.short	(.L_49 - .L_48)
.L_48:
        /*0004*/ 	.word	0x00000082


	//----- nvinfo : EIATTR_KPARAM_INFO
	.align		4
.L_49:
        /*0008*/ 	.byte	0x04, 0x17
        /*000a*/ 	.short	(.L_51 - .L_50)
.L_50:
        /*000c*/ 	.word	0x00000000
        /*0010*/ 	.short	0x0004
        /*0012*/ 	.short	0x001c
        /*0014*/ 	.byte	0x00, 0xf0, 0x11, 0x00


	//----- nvinfo : EIATTR_KPARAM_INFO
	.align		4
.L_51:
        /*0018*/ 	.byte	0x04, 0x17
        /*001a*/ 	.short	(.L_53 - .L_52)
.L_52:
        /*001c*/ 	.word	0x00000000
        /*0020*/ 	.short	0x0003
        /*0022*/ 	.short	0x0018
        /*0024*/ 	.byte	0x00, 0xf0, 0x11, 0x00


	//----- nvinfo : EIATTR_KPARAM_INFO
	.align		4
.L_53:
        /*0028*/ 	.byte	0x04, 0x17
        /*002a*/ 	.short	(.L_55 - .L_54)
.L_54:
        /*002c*/ 	.word	0x00000000
        /*0030*/ 	.short	0x0002
        /*0032*/ 	.short	0x0010
        /*0034*/ 	.byte	0x00, 0xf5, 0x21, 0x00


	//----- nvinfo : EIATTR_KPARAM_INFO
	.align		4
.L_55:
        /*0038*/ 	.byte	0x04, 0x17
        /*003a*/ 	.short	(.L_57 - .L_56)
.L_56:
        /*003c*/ 	.word	0x00000000
        /*0040*/ 	.short	0x0001
        /*0042*/ 	.short	0x0008
        /*0044*/ 	.byte	0x00, 0xf5, 0x21, 0x00


	//----- nvinfo : EIATTR_KPARAM_INFO
	.align		4
.L_57:
        /*0048*/ 	.byte	0x04, 0x17
        /*004a*/ 	.short	(.L_59 - .L_58)
.L_58:
        /*004c*/ 	.word	0x00000000
        /*0050*/ 	.short	0x0000
        /*0052*/ 	.short	0x0000
        /*0054*/ 	.byte	0x00, 0xf5, 0x21, 0x00


	//----- nvinfo : EIATTR_SPARSE_MMA_MASK
	.align		4
.L_59:
        /*0058*/ 	.byte	0x03, 0x50
        /*005a*/ 	.short	0x0000


	//----- nvinfo : EIATTR_MAXREG_COUNT
	.align		4
        /*005c*/ 	.byte	0x03, 0x1b
        /*005e*/ 	.short	0x00ff


	//----- nvinfo : EIATTR_MERCURY_ISA_VERSION
	.align		4
        /*0060*/ 	.byte	0x03, 0x5f
        /*0062*/ 	.short	0x0101


	//----- nvinfo : EIATTR_VRC_CTA_INIT_COUNT
	.align		4
        /*0064*/ 	.byte	0x02, 0x4a
	.zero		1
	.zero		1


	//----- nvinfo : EIATTR_EXIT_INSTR_OFFSETS
	.align		4
        /*0068*/ 	.byte	0x04, 0x1c
        /*006a*/ 	.short	(.L_61 - .L_60)


	//   ....[0]....
.L_60:
        /*006c*/ 	.word	0x00000070


	//   ....[1]....
        /*0070*/ 	.word	0x00000da0


	//----- nvinfo : EIATTR_CRS_STACK_SIZE
	.align		4
.L_61:
        /*0074*/ 	.byte	0x04, 0x1e
        /*0076*/ 	.short	(.L_63 - .L_62)
.L_62:
        /*0078*/ 	.word	0x00000000


	//----- nvinfo : EIATTR_CBANK_PARAM_SIZE
	.align		4
.L_63:
        /*007c*/ 	.byte	0x03, 0x19
        /*007e*/ 	.short	0x0020


	//----- nvinfo : EIATTR_PARAM_CBANK
	.align		4
        /*0080*/ 	.byte	0x04, 0x0a
        /*0082*/ 	.short	(.L_65 - .L_64)
	.align		4
.L_64:
        /*0084*/ 	.word	index@(.nv.constant0._Z37compute_distance_manhattan_normalizedPdS_S_ii)
        /*0088*/ 	.short	0x0380
        /*008a*/ 	.short	0x0020


	//----- nvinfo : EIATTR_SW_WAR
	.align		4
.L_65:
        /*008c*/ 	.byte	0x04, 0x36
        /*008e*/ 	.short	(.L_67 - .L_66)
.L_66:
        /*0090*/ 	.word	0x00000008
.L_67:


//--------------------- .nv.info._Z27compute_distance_manhattan_PdS_S_ii --------------------------
	.section	.nv.info._Z27compute_distance_manhattan_PdS_S_ii,"",@"SHT_CUDA_INFO"
	.sectionflags	@""
	.align	4


	//----- nvinfo : EIATTR_CUDA_API_VERSION
	.align		4
        /*0000*/ 	.byte	0x04, 0x37
        /*0002*/ 	.short	(.L_69 - .L_68)
.L_68:
        /*0004*/ 	.word	0x00000082


	//----- nvinfo : EIATTR_KPARAM_INFO
	.align		4
.L_69:
        /*0008*/ 	.byte	0x04, 0x17
        /*000a*/ 	.short	(.L_71 - .L_70)
.L_70:
        /*000c*/ 	.word	0x00000000
        /*0010*/ 	.short	0x0004
        /*0012*/ 	.short	0x001c
        /*0014*/ 	.byte	0x00, 0xf0, 0x11, 0x00


	//----- nvinfo : EIATTR_KPARAM_INFO
	.align		4
.L_71:
        /*0018*/ 	.byte	0x04, 0x17
        /*001a*/ 	.short	(.L_73 - .L_72)
.L_72:
        /*001c*/ 	.word	0x00000000
        /*0020*/ 	.short	0x0003
        /*0022*/ 	.short	0x0018
        /*0024*/ 	.byte	0x00, 0xf0, 0x11, 0x00


	//----- nvinfo : EIATTR_KPARAM_INFO
	.align		4
.L_73:
        /*0028*/ 	.byte	0x04, 0x17
        /*002a*/ 	.short	(.L_75 - .L_74)
.L_74:
        /*002c*/ 	.word	0x00000000
        /*0030*/ 	.short	0x0002
        /*0032*/ 	.short	0x0010
        /*0034*/ 	.byte	0x00, 0xf5, 0x21, 0x00


	//----- nvinfo : EIATTR_KPARAM_INFO
	.align		4
.L_75:
        /*0038*/ 	.byte	0x04, 0x17
        /*003a*/ 	.short	(.L_77 - .L_76)
.L_76:
        /*003c*/ 	.word	0x00000000
        /*0040*/ 	.short	0x0001
        /*0042*/ 	.short	0x0008
        /*0044*/ 	.byte	0x00, 0xf5, 0x21, 0x00


	//----- nvinfo : EIATTR_KPARAM_INFO
	.align		4
.L_77:
        /*0048*/ 	.byte	0x04, 0x17
        /*004a*/ 	.short	(.L_79 - .L_78)
.L_78:
        /*004c*/ 	.word	0x00000000
        /*0050*/ 	.short	0x0000
        /*0052*/ 	.short	0x0000
        /*0054*/ 	.byte	0x00, 0xf5, 0x21, 0x00


	//----- nvinfo : EIATTR_SPARSE_MMA_MASK
	.align		4
.L_79:
        /*0058*/ 	.byte	0x03, 0x50
        /*005a*/ 	.short	0x0000


	//----- nvinfo : EIATTR_MAXREG_COUNT
	.align		4
        /*005c*/ 	.byte	0x03, 0x1b
        /*005e*/ 	.short	0x00ff


	//----- nvinfo : EIATTR_MERCURY_ISA_VERSION
	.align		4
        /*0060*/ 	.byte	0x03, 0x5f
        /*0062*/ 	.short	0x0101


	//----- nvinfo : EIATTR_VRC_CTA_INIT_COUNT
	.align		4
        /*0064*/ 	.byte	0x02, 0x4a
	.zero		1
	.zero		1


	//----- nvinfo : EIATTR_EXIT_INSTR_OFFSETS
	.align		4
        /*0068*/ 	.byte	0x04, 0x1c
        /*006a*/ 	.short	(.L_81 - .L_80)


	//   ....[0]....
.L_80:
        /*006c*/ 	.word	0x00000070


	//   ....[1]....
        /*0070*/ 	.word	0x00000c50


	//----- nvinfo : EIATTR_CBANK_PARAM_SIZE
	.align		4
.L_81:
        /*0074*/ 	.byte	0x03, 0x19
        /*0076*/ 	.short	0x0020


	//----- nvinfo : EIATTR_PARAM_CBANK
	.align		4
        /*0078*/ 	.byte	0x04, 0x0a
        /*007a*/ 	.short	(.L_83 - .L_82)
	.align		4
.L_82:
        /*007c*/ 	.word	index@(.nv.constant0._Z27compute_distance_manhattan_PdS_S_ii)
        /*0080*/ 	.short	0x0380
        /*0082*/ 	.short	0x0020


	//----- nvinfo : EIATTR_SW_WAR
	.align		4
.L_83:
        /*0084*/ 	.byte	0x04, 0x36
        /*0086*/ 	.short	(.L_85 - .L_84)
.L_84:
        /*0088*/ 	.word	0x00000008
.L_85:


//--------------------- .nv.info._Z39compute_distance_sum_squares_normalizedPdS_S_ii --------------------------
	.section	.nv.info._Z39compute_distance_sum_squares_normalizedPdS_S_ii,"",@"SHT_CUDA_INFO"
	.sectionflags	@""
	.align	4


	//----- nvinfo : EIATTR_CUDA_API_VERSION
	.align		4
        /*0000*/ 	.byte	0x04, 0x37
        /*0002*/ 	.short	(.L_87 - .L_86)
.L_86:
        /*0004*/ 	.word	0x00000082


	//----- nvinfo : EIATTR_KPARAM_INFO
	.align		4
.L_87:
        /*0008*/ 	.byte	0x04, 0x17
        /*000a*/ 	.short	(.L_89 - .L_88)
.L_88:
        /*000c*/ 	.word	0x00000000
        /*0010*/ 	.short	0x0004
        /*0012*/ 	.short	0x001c
        /*0014*/ 	.byte	0x00, 0xf0, 0x11, 0x00


	//----- nvinfo : EIATTR_KPARAM_INFO
	.align		4
.L_89:
        /*0018*/ 	.byte	0x04, 0x17
        /*001a*/ 	.short	(.L_91 - .L_90)
.L_90:
        /*001c*/ 	.word	0x00000000
        /*0020*/ 	.short	0x0003
        /*0022*/ 	.short	0x0018
        /*0024*/ 	.byte	0x00, 0xf0, 0x11, 0x00


	//----- nvinfo : EIATTR_KPARAM_INFO
	.align		4
.L_91:
        /*0028*/ 	.byte	0x04, 0x17
        /*002a*/ 	.short	(.L_93 - .L_92)
.L_92:
        /*002c*/ 	.word	0x00000000
        /*0030*/ 	.short	0x0002
        /*0032*/ 	.short	0x0010
        /*0034*/ 	.byte	0x00, 0xf5, 0x21, 0x00


	//----- nvinfo : EIATTR_KPARAM_INFO
	.align		4
.L_93:
        /*0038*/ 	.byte	0x04, 0x17
        /*003a*/ 	.short	(.L_95 - .L_94)
.L_94:
        /*003c*/ 	.word	0x00000000
        /*0040*/ 	.short	0x0001
        /*0042*/ 	.short	0x0008
        /*0044*/ 	.byte	0x00, 0xf5, 0x21, 0x00


	//----- nvinfo : EIATTR_KPARAM_INFO
	.align		4
.L_95:
        /*0048*/ 	.byte	0x04, 0x17
        /*004a*/ 	.short	(.L_97 - .L_96)
.L_96:
        /*004c*/ 	.word	0x00000000
        /*0050*/ 	.short	0x0000
        /*0052*/ 	.short	0x0000
        /*0054*/ 	.byte	0x00, 0xf5, 0x21, 0x00


	//----- nvinfo : EIATTR_SPARSE_MMA_MASK
	.align		4
.L_97:
        /*0058*/ 	.byte	0x03, 0x50
        /*005a*/ 	.short	0x0000


	//----- nvinfo : EIATTR_MAXREG_COUNT
	.align		4
        /*005c*/ 	.byte	0x03, 0x1b
        /*005e*/ 	.short	0x00ff


	//----- nvinfo : EIATTR_MERCURY_ISA_VERSION
	.align		4
        /*0060*/ 	.byte	0x03, 0x5f
        /*0062*/ 	.short	0x0101


	//----- nvinfo : EIATTR_VRC_CTA_INIT_COUNT
	.align		4
        /*0064*/ 	.byte	0x02, 0x4a
	.zero		1
	.zero		1


	//----- nvinfo : EIATTR_EXIT_INSTR_OFFSETS
	.align		4
        /*0068*/ 	.byte	0x04, 0x1c
        /*006a*/ 	.short	(.L_99 - .L_98)


	//   ....[0]....
.L_98:
        /*006c*/ 	.word	0x00000070


	//   ....[1]....
        /*0070*/ 	.word	0x000007e0


	//----- nvinfo : EIATTR_CRS_STACK_SIZE
	.align		4
.L_99:
        /*0074*/ 	.byte	0x04, 0x1e
        /*0076*/ 	.short	(.L_101 - .L_100)
.L_100:
        /*0078*/ 	.word	0x00000000


	//----- nvinfo : EIATTR_CBANK_PARAM_SIZE
	.align		4
.L_101:
        /*007c*/ 	.byte	0x03, 0x19
        /*007e*/ 	.short	0x0020


	//----- nvinfo : EIATTR_PARAM_CBANK
	.align		4
        /*0080*/ 	.byte	0x04, 0x0a
        /*0082*/ 	.short	(.L_103 - .L_102)
	.align		4
.L_102:
        /*0084*/ 	.word	index@(.nv.constant0._Z39compute_distance_sum_squares_normalizedPdS_S_ii)
        /*0088*/ 	.short	0x0380
        /*008a*/ 	.short	0x0020


	//----- nvinfo : EIATTR_SW_WAR
	.align		4
.L_103:
        /*008c*/ 	.byte	0x04, 0x36
        /*008e*/ 	.short	(.L_105 - .L_104)
.L_104:
        /*0090*/ 	.word	0x00000008
.L_105:


//--------------------- .nv.info._Z28compute_distance_sum_squaresPdS_S_ii --------------------------
	.section	.nv.info._Z28compute_distance_sum_squaresPdS_S_ii,"",@"SHT_CUDA_INFO"
	.sectionflags	@""
	.align	4


	//----- nvinfo : EIATTR_CUDA_API_VERSION
	.align		4
        /*0000*/ 	.byte	0x04, 0x37
        /*0002*/ 	.short	(.L_107 - .L_106)
.L_106:
        /*0004*/ 	.word	0x00000082


	//----- nvinfo : EIATTR_KPARAM_INFO
	.align		4
.L_107:
        /*0008*/ 	.byte	0x04, 0x17
        /*000a*/ 	.short	(.L_109 - .L_108)
.L_108:
        /*000c*/ 	.word	0x00000000
        /*0010*/ 	.short	0x0004
        /*0012*/ 	.short	0x001c
        /*0014*/ 	.byte	0x00, 0xf0, 0x11, 0x00


	//----- nvinfo : EIATTR_KPARAM_INFO
	.align		4
.L_109:
        /*0018*/ 	.byte	0x04, 0x17
        /*001a*/ 	.short	(.L_111 - .L_110)
.L_110:
        /*001c*/ 	.word	0x00000000
        /*0020*/ 	.short	0x0003
        /*0022*/ 	.short	0x0018
        /*0024*/ 	.byte	0x00, 0xf0, 0x11, 0x00


	//----- nvinfo : EIATTR_KPARAM_INFO
	.align		4
.L_111:
        /*0028*/ 	.byte	0x04, 0x17
        /*002a*/ 	.short	(.L_113 - .L_112)
.L_112:
        /*002c*/ 	.word	0x00000000
        /*0030*/ 	.short	0x0002
        /*0032*/ 	.short	0x0010
        /*0034*/ 	.byte	0x00, 0xf5, 0x21, 0x00


	//----- nvinfo : EIATTR_KPARAM_INFO
	.align		4
.L_113:
        /*0038*/ 	.byte	0x04, 0x17
        /*003a*/ 	.short	(.L_115 - .L_114)
.L_114:
        /*003c*/ 	.word	0x00000000
        /*0040*/ 	.short	0x0001
        /*0042*/ 	.short	0x0008
        /*0044*/ 	.byte	0x00, 0xf5, 0x21, 0x00


	//----- nvinfo : EIATTR_KPARAM_INFO
	.align		4
.L_115:
        /*0048*/ 	.byte	0x04, 0x17
        /*004a*/ 	.short	(.L_117 - .L_116)
.L_116:
        /*004c*/ 	.word	0x00000000
        /*0050*/ 	.short	0x0000
        /*0052*/ 	.short	0x0000
        /*0054*/ 	.byte	0x00, 0xf5, 0x21, 0x00


	//----- nvinfo : EIATTR_SPARSE_MMA_MASK
	.align		4
.L_117:
        /*0058*/ 	.byte	0x03, 0x50
        /*005a*/ 	.short	0x0000


	//----- nvinfo : EIATTR_MAXREG_COUNT
	.align		4
        /*005c*/ 	.byte	0x03, 0x1b
        /*005e*/ 	.short	0x00ff


	//----- nvinfo : EIATTR_MERCURY_ISA_VERSION
	.align		4
        /*0060*/ 	.byte	0x03, 0x5f
        /*0062*/ 	.short	0x0101


	//----- nvinfo : EIATTR_VRC_CTA_INIT_COUNT
	.align		4
        /*0064*/ 	.byte	0x02, 0x4a
	.zero		1
	.zero		1


	//----- nvinfo : EIATTR_EXIT_INSTR_OFFSETS
	.align		4
        /*0068*/ 	.byte	0x04, 0x1c
        /*006a*/ 	.short	(.L_119 - .L_118)


	//   ....[0]....
.L_118:
        /*006c*/ 	.word	0x00000070


	//   ....[1]....
        /*0070*/ 	.word	0x000006a0


	//----- nvinfo : EIATTR_CRS_STACK_SIZE
	.align		4
.L_119:
        /*0074*/ 	.byte	0x04, 0x1e
        /*0076*/ 	.short	(.L_121 - .L_120)
.L_120:
        /*0078*/ 	.word	0x00000000


	//----- nvinfo : EIATTR_CBANK_PARAM_SIZE
	.align		4
.L_121:
        /*007c*/ 	.byte	0x03, 0x19
        /*007e*/ 	.short	0x0020


	//----- nvinfo : EIATTR_PARAM_CBANK
	.align		4
        /*0080*/ 	.byte	0x04, 0x0a
        /*0082*/ 	.short	(.L_123 - .L_122)
	.align		4
.L_122:
        /*0084*/ 	.word	index@(.nv.constant0._Z28compute_distance_sum_squaresPdS_S_ii)
        /*0088*/ 	.short	0x0380
        /*008a*/ 	.short	0x0020


	//----- nvinfo : EIATTR_SW_WAR
	.align		4
.L_123:
        /*008c*/ 	.byte	0x04, 0x36
        /*008e*/ 	.short	(.L_125 - .L_124)
.L_124:
        /*0090*/ 	.word	0x00000008
.L_125:


//--------------------- .nv.info._Z26compute_distance_euclideanPdS_S_ii --------------------------
	.section	.nv.info._Z26compute_distance_euclideanPdS_S_ii,"",@"SHT_CUDA_INFO"
	.sectionflags	@""
	.align	4


	//----- nvinfo : EIATTR_CUDA_API_VERSION
	.align		4
        /*0000*/ 	.byte	0x04, 0x37
        /*0002*/ 	.short	(.L_127 - .L_126)
.L_126:
        /*0004*/ 	.word	0x00000082


	//----- nvinfo : EIATTR_KPARAM_INFO
	.align		4
.L_127:
        /*0008*/ 	.byte	0x04, 0x17
        /*000a*/ 	.short	(.L_129 - .L_128)
.L_128:
        /*000c*/ 	.word	0x00000000
        /*0010*/ 	.short	0x0004
        /*0012*/ 	.short	0x001c
        /*0014*/ 	.byte	0x00, 0xf0, 0x11, 0x00


	//----- nvinfo : EIATTR_KPARAM_INFO
	.align		4
.L_129:
        /*0018*/ 	.byte	0x04, 0x17
        /*001a*/ 	.short	(.L_131 - .L_130)
.L_130:
        /*001c*/ 	.word	0x00000000
        /*0020*/ 	.short	0x0003
        /*0022*/ 	.short	0x0018
        /*0024*/ 	.byte	0x00, 0xf0, 0x11, 0x00


	//----- nvinfo : EIATTR_KPARAM_INFO
	.align		4
.L_131:
        /*0028*/ 	.byte	0x04, 0x17
        /*002a*/ 	.short	(.L_133 - .L_132)
.L_132:
        /*002c*/ 	.word	0x00000000
        /*0030*/ 	.short	0x0002
        /*0032*/ 	.short	0x0010
        /*0034*/ 	.byte	0x00, 0xf5, 0x21, 0x00


	//----- nvinfo : EIATTR_KPARAM_INFO
	.align		4
.L_133:
        /*0038*/ 	.byte	0x04, 0x17
        /*003a*/ 	.short	(.L_135 - .L_134)
.L_134:
        /*003c*/ 	.word	0x00000000
        /*0040*/ 	.short	0x0001
        /*0042*/ 	.short	0x0008
        /*0044*/ 	.byte	0x00, 0xf5, 0x21, 0x00


	//----- nvinfo : EIATTR_KPARAM_INFO
	.align		4
.L_135:
        /*0048*/ 	.byte	0x04, 0x17
        /*004a*/ 	.short	(.L_137 - .L_136)
.L_136:
        /*004c*/ 	.word	0x00000000
        /*0050*/ 	.short	0x0000
        /*0052*/ 	.short	0x0000
        /*0054*/ 	.byte	0x00, 0xf5, 0x21, 0x00


	//----- nvinfo : EIATTR_SPARSE_MMA_MASK
	.align		4
.L_137:
        /*0058*/ 	.byte	0x03, 0x50
        /*005a*/ 	.short	0x0000


	//----- nvinfo : EIATTR_MAXREG_COUNT
	.align		4
        /*005c*/ 	.byte	0x03, 0x1b
        /*005e*/ 	.short	0x00ff


	//----- nvinfo : EIATTR_MERCURY_ISA_VERSION
	.align		4
        /*0060*/ 	.byte	0x03, 0x5f
        /*0062*/ 	.short	0x0101


	//----- nvinfo : EIATTR_VRC_CTA_INIT_COUNT
	.align		4
        /*0064*/ 	.byte	0x02, 0x4a
	.zero		1
	.zero		1


	//----- nvinfo : EIATTR_EXIT_INSTR_OFFSETS
	.align		4
        /*0068*/ 	.byte	0x04, 0x1c
        /*006a*/ 	.short	(.L_139 - .L_138)


	//   ....[0]....
.L_138:
        /*006c*/ 	.word	0x00000070


	//   ....[1]....
        /*0070*/ 	.word	0x00000880


	//----- nvinfo : EIATTR_CRS_STACK_SIZE
	.align		4
.L_139:
        /*0074*/ 	.byte	0x04, 0x1e
        /*0076*/ 	.short	(.L_141 - .L_140)
.L_140:
        /*0078*/ 	.word	0x00000000


	//----- nvinfo : EIATTR_CBANK_PARAM_SIZE
	.align		4
.L_141:
        /*007c*/ 	.byte	0x03, 0x19
        /*007e*/ 	.short	0x0020


	//----- nvinfo : EIATTR_PARAM_CBANK
	.align		4
        /*0080*/ 	.byte	0x04, 0x0a
        /*0082*/ 	.short	(.L_143 - .L_142)
	.align		4
.L_142:
        /*0084*/ 	.word	index@(.nv.constant0._Z26compute_distance_euclideanPdS_S_ii)
        /*0088*/ 	.short	0x0380
        /*008a*/ 	.short	0x0020


	//----- nvinfo : EIATTR_SW_WAR
	.align		4
.L_143:
        /*008c*/ 	.byte	0x04, 0x36
        /*008e*/ 	.short	(.L_145 - .L_144)
.L_144:
        /*0090*/ 	.word	0x00000008
.L_145:


//--------------------- .nv.info._Z37compute_distance_euclidean_normalizedPdS_S_ii --------------------------
	.section	.nv.info._Z37compute_distance_euclidean_normalizedPdS_S_ii,"",@"SHT_CUDA_INFO"
	.sectionflags	@""
	.align	4


	//----- nvinfo : EIATTR_CUDA_API_VERSION
	.align		4
        /*0000*/ 	.byte	0x04, 0x37
        /*0002*/ 	.short	(.L_147 - .L_146)
.L_146:
        /*0004*/ 	.word	0x00000082


	//----- nvinfo : EIATTR_KPARAM_INFO
	.align		4
.L_147:
        /*0008*/ 	.byte	0x04, 0x17
        /*000a*/ 	.short	(.L_149 - .L_148)
.L_148:
        /*000c*/ 	.word	0x00000000
        /*0010*/ 	.short	0x0004
        /*0012*/ 	.short	0x001c
        /*0014*/ 	.byte	0x00, 0xf0, 0x11, 0x00


	//----- nvinfo : EIATTR_KPARAM_INFO
	.align		4
.L_149:
        /*0018*/ 	.byte	0x04, 0x17
        /*001a*/ 	.short	(.L_151 - .L_150)
.L_150:
        /*001c*/ 	.word	0x00000000
        /*0020*/ 	.short	0x0003
        /*0022*/ 	.short	0x0018
        /*0024*/ 	.byte	0x00, 0xf0, 0x11, 0x00


	//----- nvinfo : EIATTR_KPARAM_INFO
	.align		4
.L_151:
        /*0028*/ 	.byte	0x04, 0x17
        /*002a*/ 	.short	(.L_153 - .L_152)
.L_152:
        /*002c*/ 	.word	0x00000000
        /*0030*/ 	.short	0x0002
        /*0032*/ 	.short	0x0010
        /*0034*/ 	.byte	0x00, 0xf5, 0x21, 0x00


	//----- nvinfo : EIATTR_KPARAM_INFO
	.align		4
.L_153:
        /*0038*/ 	.byte	0x04, 0x17
        /*003a*/ 	.short	(.L_155 - .L_154)
.L_154:
        /*003c*/ 	.word	0x00000000
        /*0040*/ 	.short	0x0001
        /*0042*/ 	.short	0x0008
        /*0044*/ 	.byte	0x00, 0xf5, 0x21, 0x00


	//----- nvinfo : EIATTR_KPARAM_INFO
	.align		4
.L_155:
        /*0048*/ 	.byte	0x04, 0x17
        /*004a*/ 	.short	(.L_157 - .L_156)
.L_156:
        /*004c*/ 	.word	0x00000000
        /*0050*/ 	.short	0x0000
        /*0052*/ 	.short	0x0000
        /*0054*/ 	.byte	0x00, 0xf5, 0x21, 0x00


	//----- nvinfo : EIATTR_SPARSE_MMA_MASK
	.align		4
.L_157:
        /*0058*/ 	.byte	0x03, 0x50
        /*005a*/ 	.short	0x0000


	//----- nvinfo : EIATTR_MAXREG_COUNT
	.align		4
        /*005c*/ 	.byte	0x03, 0x1b
        /*005e*/ 	.short	0x00ff


	//----- nvinfo : EIATTR_MERCURY_ISA_VERSION
	.align		4
        /*0060*/ 	.byte	0x03, 0x5f
        /*0062*/ 	.short	0x0101


	//----- nvinfo : EIATTR_VRC_CTA_INIT_COUNT
	.align		4
        /*0064*/ 	.byte	0x02, 0x4a
	.zero		1
	.zero		1


	//----- nvinfo : EIATTR_EXIT_INSTR_OFFSETS
	.align		4
        /*0068*/ 	.byte	0x04, 0x1c
        /*006a*/ 	.short	(.L_159 - .L_158)


	//   ....[0]....
.L_158:
        /*006c*/ 	.word	0x00000070


	//   ....[1]....
        /*0070*/ 	.word	0x00000880


	//----- nvinfo : EIATTR_CRS_STACK_SIZE
	.align		4
.L_159:
        /*0074*/ 	.byte	0x04, 0x1e
        /*0076*/ 	.short	(.L_161 - .L_160)
.L_160:
        /*0078*/ 	.word	0x00000000


	//----- nvinfo : EIATTR_CBANK_PARAM_SIZE
	.align		4
.L_161:
        /*007c*/ 	.byte	0x03, 0x19
        /*007e*/ 	.short	0x0020


	//----- nvinfo : EIATTR_PARAM_CBANK
	.align		4
        /*0080*/ 	.byte	0x04, 0x0a
        /*0082*/ 	.short	(.L_163 - .L_162)
	.align		4
.L_162:
        /*0084*/ 	.word	index@(.nv.constant0._Z37compute_distance_euclidean_normalizedPdS_S_ii)
        /*0088*/ 	.short	0x0380
        /*008a*/ 	.short	0x0020


	//----- nvinfo : EIATTR_SW_WAR
	.align		4
.L_163:
        /*008c*/ 	.byte	0x04, 0x36
        /*008e*/ 	.short	(.L_165 - .L_164)
.L_164:
        /*0090*/ 	.word	0x00000008
.L_165:


//--------------------- .nv.callgraph             --------------------------
	.section	.nv.callgraph,"",@"SHT_CUDA_CALLGRAPH"
	.align	4
	.sectionentsize	8
	.align		4
        /*0000*/ 	.word	0x00000000
	.align		4
        /*0004*/ 	.word	0xffffffff
	.align		4
        /*0008*/ 	.word	0x00000000
	.align		4
        /*000c*/ 	.word	0xfffffffe
	.align		4
        /*0010*/ 	.word	0x00000000
	.align		4
        /*0014*/ 	.word	0xfffffffd
	.align		4
        /*0018*/ 	.word	0x00000000
	.align		4
        /*001c*/ 	.word	0xfffffffc


//--------------------- .text._Z37compute_distance_manhattan_normalizedPdS_S_ii --------------------------
	.section	.text._Z37compute_distance_manhattan_normalizedPdS_S_ii,"ax",@progbits
	.align	128
        .global         _Z37compute_distance_manhattan_normalizedPdS_S_ii
        .type           _Z37compute_distance_manhattan_normalizedPdS_S_ii,@function
        .size           _Z37compute_distance_manhattan_normalizedPdS_S_ii,(.L_x_82 - _Z37compute_distance_manhattan_normalizedPdS_S_ii)
        .other          _Z37compute_distance_manhattan_normalizedPdS_S_ii,@"STO_CUDA_ENTRY STV_DEFAULT"
_Z37compute_distance_manhattan_normalizedPdS_S_ii:
.text._Z37compute_distance_manhattan_normalizedPdS_S_ii:
[----:B------:R-:W-:Y:S01]  /*0000*/  LDC R1, c[0x0][0x37c] ;  /* 0x0000df00ff017b82 */ /* 0x000fe20000000800 */
[----:B------:R-:W0:Y:S01]  /*0010*/  S2R R0, SR_TID.X ;  /* 0x0000000000007919 */ /* 0x000e220000002100 */
[----:B------:R-:W0:Y:S01]  /*0020*/  LDCU UR4, c[0x0][0x360] ;  /* 0x00006c00ff0477ac */ /* 0x000e220008000800 */
[----:B------:R-:W0:Y:S01]  /*0030*/  S2R R3, SR_CTAID.X ;  /* 0x0000000000037919 */ /* 0x000e220000002500 */
[----:B------:R-:W1:Y:S01]  /*0040*/  LDCU UR5, c[0x0][0x398] ;  /* 0x00007300ff0577ac */ /* 0x000e620008000800 */
[----:B0-----:R-:W-:-:S05]  /*0050*/  IMAD R0, R3, UR4, R0 ;  /* 0x0000000403007c24 */ /* 0x001fca000f8e0200 */
[----:B-1----:R-:W-:-:S13]  /*0060*/  ISETP.GE.AND P0, PT, R0, UR5, PT ;  /* 0x0000000500007c0c */ /* 0x002fda000bf06270 */
[----:B------:R-:W-:Y:S05]  /*0070*/  @P0 EXIT ;  /* 0x000000000000094d */ /* 0x000fea0003800000 */
[----:B------:R-:W0:Y:S01]  /*0080*/  LDCU UR16, c[0x0][0x39c] ;  /* 0x00007380ff1077ac */ /* 0x000e220008000800 */
[----:B------:R-:W-:Y:S01]  /*0090*/  CS2R R22, SRZ ;  /* 0x0000000000167805 */ /* 0x000fe2000001ff00 */
[----:B------:R-:W1:Y:S01]  /*00a0*/  LDCU.64 UR14, c[0x0][0x358] ;  /* 0x00006b00ff0e77ac */ /* 0x000e620008000a00 */
[----:B0-----:R-:W-:-:S09]  /*00b0*/  UISETP.GE.AND UP0, UPT, UR16, 0x1, UPT ;  /* 0x000000011000788c */ /* 0x001fd2000bf06270 */
[----:B-1----:R-:W-:Y:S05]  /*00c0*/  BRA.U !UP0, `(.L_x_0) ;  /* 0x0000000908d47547 */ /* 0x002fea000b800000 */
[----:B------:R-:W-:Y:S02]  /*00d0*/  UISETP.GE.U32.AND UP1, UPT, UR16, 0x10, UPT ;  /* 0x000000101000788c */ /* 0x000fe4000bf26070 */
[----:B------:R-:W-:Y:S01]  /*00e0*/  IMAD R2, R0, UR16, RZ ;  /* 0x0000001000027c24 */ /* 0x000fe2000f8e02ff */
[----:B------:R-:W-:Y:S01]  /*00f0*/  ULOP3.LUT UR12, UR16, 0xf, URZ, 0xc0, !UPT ;  /* 0x0000000f100c7892 */ /* 0x000fe2000f8ec0ff */
[----:B------:R-:W-:Y:S01]  /*0100*/  IMAD.MOV.U32 R3, RZ, RZ, RZ ;  /* 0x000000ffff037224 */ /* 0x000fe200078e00ff */
[----:B------:R-:W-:Y:S02]  /*0110*/  CS2R R22, SRZ ;  /* 0x0000000000167805 */ /* 0x000fe4000001ff00 */
[----:B------:R-:W-:Y:S02]  /*0120*/  UISETP.NE.AND UP0, UPT, UR12, URZ, UPT ;  /* 0x000000ff0c00728c */ /* 0x000fe4000bf05270 */
[----:B------:R-:W-:Y:S09]  /*0130*/  BRA.U !UP1, `(.L_x_1) ;  /* 0x0000000509547547 */ /* 0x000ff2000b800000 */
[----:B------:R-:W0:Y:S01]  /*0140*/  LDCU.128 UR8, c[0x0][0x380] ;  /* 0x00007000ff0877ac */ /* 0x000e220008000c00 */
[----:B------:R-:W-:Y:S01]  /*0150*/  IMAD.MOV.U32 R26, RZ, RZ, R2 ;  /* 0x000000ffff1a7224 */ /* 0x000fe200078e0002 */
[----:B------:R-:W-:Y:S01]  /*0160*/  CS2R R22, SRZ ;  /* 0x0000000000167805 */ /* 0x000fe2000001ff00 */
[----:B------:R-:W-:-:S06]  /*0170*/  ULOP3.LUT UR13, UR16, 0x7ffffff0, URZ, 0xc0, !UPT ;  /* 0x7ffffff0100d7892 */ /* 0x000fcc000f8ec0ff */
[----:B------:R-:W-:Y:S01]  /*0180*/  IMAD.U32 R3, RZ, RZ, UR13 ;  /* 0x0000000dff037e24 */ /* 0x000fe2000f8e00ff */
[----:B0-----:R-:W-:Y:S02]  /*0190*/  UIADD3 UR4, UP2, UPT, UR10, 0x40, URZ ;  /* 0x000000400a047890 */ /* 0x001fe4000ff5e0ff */
[----:B------:R-:W-:Y:S02]  /*01a0*/  UIADD3 UR6, UP1, UPT, UR8, 0x40, URZ ;  /* 0x0000004008067890 */ /* 0x000fe4000ff3e0ff */
[----:B------:R-:W-:Y:S02]  /*01b0*/  UIADD3.X UR5, UPT, UPT, URZ, UR11, URZ, UP2, !UPT ;  /* 0x0000000bff057290 */ /* 0x000fe400097fe4ff */
[----:B------:R-:W-:Y:S01]  /*01c0*/  IMAD.U32 R4, RZ, RZ, UR4 ;  /* 0x00000004ff047e24 */ /* 0x000fe2000f8e00ff */
[----:B------:R-:W-:Y:S02]  /*01d0*/  UIADD3 UR8, UPT, UPT, -UR13, URZ, URZ ;  /* 0x000000ff0d087290 */ /* 0x000fe4000fffe1ff */
[----:B------:R-:W-:Y:S01]  /*01e0*/  UIADD3.X UR7, UPT, UPT, URZ, UR9, URZ, UP1, !UPT ;  /* 0x00000009ff077290 */ /* 0x000fe20008ffe4ff */
[----:B------:R-:W-:-:S11]  /*01f0*/  IMAD.U32 R5, RZ, RZ, UR5 ;  /* 0x00000005ff057e24 */ /* 0x000fd6000f8e00ff */
.L_x_2:
[----:B------:R-:W-:Y:S01]  /*0200*/  IMAD.U32 R28, RZ, RZ, UR6 ;  /* 0x00000006ff1c7e24 */ /* 0x000fe2000f8e00ff */
[----:B------:R-:W2:Y:S01]  /*0210*/  LDG.E.64 R6, desc[UR14][R4.64+-0x40] ;  /* 0xffffc00e04067981 */ /* 0x000ea2000c1e1b00 */
[----:B------:R-:W-:-:S03]  /*0220*/  IMAD.U32 R29, RZ, RZ, UR7 ;  /* 0x00000007ff1d7e24 */ /* 0x000fc6000f8e00ff */
[----:B------:R-:W3:Y:S01]  /*0230*/  LDG.E.64 R12, desc[UR14][R4.64+-0x38] ;  /* 0xffffc80e040c7981 */ /* 0x000ee2000c1e1b00 */
[----:B------:R-:W-:-:S03]  /*0240*/  IMAD.WIDE R28, R26, 0x8, R28 ;  /* 0x000000081a1c7825 */ /* 0x000fc600078e021c */
[----:B------:R-:W4:Y:S04]  /*0250*/  LDG.E.64 R8, desc[UR14][R4.64+-0x30] ;  /* 0xffffd00e04087981 */ /* 0x000f28000c1e1b00 */
[----:B------:R-:W2:Y:S04]  /*0260*/  LDG.E.64 R16, desc[UR14][R28.64+-0x40] ;  /* 0xffffc00e1c107981 */ /* 0x000ea8000c1e1b00 */
[----:B------:R-:W3:Y:S04]  /*0270*/  LDG.E.64 R14, desc[UR14][R28.64+-0x38] ;  /* 0xffffc80e1c0e7981 */ /* 0x000ee8000c1e1b00 */
[----:B------:R-:W4:Y:S04]  /*0280*/  LDG.E.64 R10, desc[UR14][R28.64+-0x30] ;  /* 0xffffd00e1c0a7981 */ /* 0x000f28000c1e1b00 */
[----:B------:R-:W5:Y:S04]  /*0290*/  LDG.E.64 R18, desc[UR14][R4.64+-0x28] ;  /* 0xffffd80e04127981 */ /* 0x000f68000c1e1b00 */
[----:B------:R-:W5:Y:S04]  /*02a0*/  LDG.E.64 R20, desc[UR14][R28.64+-0x28] ;  /* 0xffffd80e1c147981 */ /* 0x000f68000c1e1b00 */
[----:B------:R-:W5:Y:S01]  /*02b0*/  LDG.E.64 R24, desc[UR14][R4.64+0x38] ;  /* 0x0000380e04187981 */ /* 0x000f62000c1e1b00 */
[----:B--2---:R-:W-:-:S03]  /*02c0*/  DADD R6, R16, -R6 ;  /* 0x0000000010067229 */ /* 0x004fc60000000806 */
[----:B------:R-:W2:Y:S01]  /*02d0*/  LDG.E.64 R16, desc[UR14][R4.64+-0x20] ;  /* 0xffffe00e04107981 */ /* 0x000ea2000c1e1b00 */
[----:B---3--:R-:W-:-:S03]  /*02e0*/  DADD R12, R14, -R12 ;  /* 0x000000000e0c7229 */ /* 0x008fc6000000080c */
[----:B------:R-:W2:Y:S01]  /*02f0*/  LDG.E.64 R14, desc[UR14][R28.64+-0x20] ;  /* 0xffffe00e1c0e7981 */ /* 0x000ea2000c1e1b00 */
[----:B------:R-:W-:Y:S02]  /*0300*/  DADD R22, |R6|, R22 ;  /* 0x0000000006167229 */ /* 0x000fe40000000216 */
[----:B----4-:R-:W-:Y:S01]  /*0310*/  DADD R8, R10, -R8 ;  /* 0x000000000a087229 */ /* 0x010fe20000000808 */
[----:B------:R-:W3:Y:S04]  /*0320*/  LDG.E.64 R6, desc[UR14][R4.64+-0x10] ;  /* 0xfffff00e04067981 */ /* 0x000ee8000c1e1b00 */
[----:B------:R-:W4:Y:S01]  /*0330*/  LDG.E.64 R10, desc[UR14][R4.64+-0x18] ;  /* 0xffffe80e040a7981 */ /* 0x000f22000c1e1b00 */
[----:B------:R-:W-:-:S03]  /*0340*/  DADD R22, R22, |R12| ;  /* 0x0000000016167229 */ /* 0x000fc6000000040c */
[----:B------:R-:W4:Y:S05]  /*0350*/  LDG.E.64 R12, desc[UR14][R28.64+-0x18] ;  /* 0xffffe80e1c0c7981 */ /* 0x000f2a000c1e1b00 */
[----:B------:R-:W-:Y:S01]  /*0360*/  DADD R22, R22, |R8| ;  /* 0x0000000016167229 */ /* 0x000fe20000000408 */
[----:B------:R-:W3:Y:S01]  /*0370*/  LDG.E.64 R8, desc[UR14][R28.64+-0x10] ;  /* 0xfffff00e1c087981 */ /* 0x000ee2000c1e1b00 */
[----:B-----5:R-:W-:-:S03]  /*0380*/  DADD R18, R20, -R18 ;  /* 0x0000000014127229 */ /* 0x020fc60000000812 */
[----:B------:R-:W5:Y:S05]  /*0390*/  LDG.E.64 R20, desc[UR14][R28.64+-0x8] ;  /* 0xfffff80e1c147981 */ /* 0x000f6a000c1e1b00 */
[----:B------:R-:W-:Y:S02]  /*03a0*/  DADD R22, R22, |R18| ;  /* 0x0000000016167229 */ /* 0x000fe40000000412 */
[----:B------:R-:W5:Y:S01]  /*03b0*/  LDG.E.64 R18, desc[UR14][R4.64+-0x8] ;  /* 0xfffff80e04127981 */ /* 0x000f62000c1e1b00 */
[----:B--2---:R-:W-:-:S03]  /*03c0*/  DADD R14, R14, -R16 ;  /* 0x000000000e0e7229 */ /* 0x004fc60000000810 */
[----:B------:R-:W2:Y:S05]  /*03d0*/  LDG.E.64 R16, desc[UR14][R28.64] ;  /* 0x0000000e1c107981 */ /* 0x000eaa000c1e1b00 */
[----:B------:R-:W-:Y:S02]  /*03e0*/  DADD R22, R22, |R14| ;  /* 0x0000000016167229 */ /* 0x000fe4000000040e */
[----:B------:R-:W2:Y:S01]  /*03f0*/  LDG.E.64 R14, desc[UR14][R4.64] ;  /* 0x0000000e040e7981 */ /* 0x000ea2000c1e1b00 */
[----:B----4-:R-:W-:-:S03]  /*0400*/  DADD R10, R12, -R10 ;  /* 0x000000000c0a7229 */ /* 0x010fc6000000080a */
[----:B------:R-:W4:Y:S05]  /*0410*/  LDG.E.64 R12, desc[UR14][R28.64+0x10] ;  /* 0x0000100e1c0c7981 */ /* 0x000f2a000c1e1b00 */
[----:B------:R-:W-:Y:S02]  /*0420*/  DADD R22, R22, |R10| ;  /* 0x0000000016167229 */ /* 0x000fe4000000040a */
[----:B---3--:R-:W-:Y:S01]  /*0430*/  DADD R10, R8, -R6 ;  /* 0x00000000080a7229 */ /* 0x008fe20000000806 */
[----:B------:R-:W3:Y:S04]  /*0440*/  LDG.E.64 R6, desc[UR14][R4.64+0x8] ;  /* 0x0000080e04067981 */ /* 0x000ee8000c1e1b00 */
[----:B------:R-:W3:Y:S03]  /*0450*/  LDG.E.64 R8, desc[UR14][R28.64+0x8] ;  /* 0x0000080e1c087981 */ /* 0x000ee6000c1e1b00 */
[----:B------:R-:W-:-:S02]  /*0460*/  DADD R22, R22, |R10| ;  /* 0x0000000016167229 */ /* 0x000fc4000000040a */
[----:B------:R-:W4:Y:S01]  /*0470*/  LDG.E.64 R10, desc[UR14][R4.64+0x10] ;  /* 0x0000100e040a7981 */ /* 0x000f22000c1e1b00 */
[----:B-----5:R-:W-:-:S03]  /*0480*/  DADD R18, R20, -R18 ;  /* 0x0000000014127229 */ /* 0x020fc60000000812 */
[----:B------:R-:W5:Y:S05]  /*0490*/  LDG.E.64 R20, desc[UR14][R4.64+0x18] ;  /* 0x0000180e04147981 */ /* 0x000f6a000c1e1b00 */
[----:B------:R-:W-:Y:S01]  /*04a0*/  DADD R18, R22, |R18| ;  /* 0x0000000016127229 */ /* 0x000fe20000000412 */
[----:B------:R-:W5:Y:S01]  /*04b0*/  LDG.E.64 R22, desc[UR14][R28.64+0x18] ;  /* 0x0000180e1c167981 */ /* 0x000f62000c1e1b00 */
[----:B--2---:R-:W-:-:S08]  /*04c0*/  DADD R14, R16, -R14 ;  /* 0x00000000100e7229 */ /* 0x004fd0000000080e */
[----:B------:R-:W-:Y:S01]  /*04d0*/  DADD R14, R18, |R14| ;  /* 0x00000000120e7229 */ /* 0x000fe2000000040e */
[----:B------:R-:W2:Y:S01]  /*04e0*/  LDG.E.64 R18, desc[UR14][R28.64+0x30] ;  /* 0x0000300e1c127981 */ /* 0x000ea2000c1e1b00 */
[----:B---3--:R-:W-:-:S03]  /*04f0*/  DADD R16, R8, -R6 ;  /* 0x0000000008107229 */ /* 0x008fc60000000806 */
[----:B------:R-:W3:Y:S04]  /*0500*/  LDG.E.64 R6, desc[UR14][R4.64+0x20] ;  /* 0x0000200e04067981 */ /* 0x000ee8000c1e1b00 */
[----:B------:R-:W3:Y:S01]  /*0510*/  LDG.E.64 R8, desc[UR14][R28.64+0x20] ;  /* 0x0000200e1c087981 */ /* 0x000ee2000c1e1b00 */
[----:B------:R-:W-:Y:S02]  /*0520*/  DADD R14, R14, |R16| ;  /* 0x000000000e0e7229 */ /* 0x000fe40000000410 */
[----:B----4-:R-:W-:Y:S01]  /*0530*/  DADD R16, R12, -R10 ;  /* 0x000000000c107229 */ /* 0x010fe2000000080a */
[----:B------:R-:W4:Y:S04]  /*0540*/  LDG.E.64 R10, desc[UR14][R4.64+0x28] ;  /* 0x0000280e040a7981 */ /* 0x000f28000c1e1b00 */
[----:B------:R-:W4:Y:S03]  /*0550*/  LDG.E.64 R12, desc[UR14][R28.64+0x28] ;  /* 0x0000280e1c0c7981 */ /* 0x000f26000c1e1b00 */
[----:B------:R-:W-:-:S02]  /*0560*/  DADD R14, R14, |R16| ;  /* 0x000000000e0e7229 */ /* 0x000fc40000000410 */
[----:B------:R0:W2:Y:S01]  /*0570*/  LDG.E.64 R16, desc[UR14][R4.64+0x30] ;  /* 0x0000300e04107981 */ /* 0x0000a2000c1e1b00 */
[----:B-----5:R-:W-:-:S03]  /*0580*/  DADD R20, R22, -R20 ;  /* 0x0000000016147229 */ /* 0x020fc60000000814 */
[----:B------:R-:W5:Y:S05]  /*0590*/  LDG.E.64 R22, desc[UR14][R28.64+0x38] ;  /* 0x0000380e1c167981 */ /* 0x000f6a000c1e1b00 */
[----:B------:R-:W-:Y:S01]  /*05a0*/  DADD R14, R14, |R20| ;  /* 0x000000000e0e7229 */ /* 0x000fe20000000414 */
[----:B------:R-:W-:-:S04]  /*05b0*/  UIADD3 UR8, UPT, UPT, UR8, 0x10, URZ ;  /* 0x0000001008087890 */ /* 0x000fc8000fffe0ff */
[----:B------:R-:W-:Y:S01]  /*05c0*/  UISETP.NE.AND UP1, UPT, UR8, URZ, UPT ;  /* 0x000000ff0800728c */ /* 0x000fe2000bf25270 */
[----:B0-----:R-:W-:Y:S01]  /*05d0*/  IADD3 R4, P0, PT, R4, 0x80, RZ ;  /* 0x0000008004047810 */ /* 0x001fe20007f1e0ff */
[----:B------:R-:W-:-:S03]  /*05e0*/  VIADD R26, R26, 0x10 ;  /* 0x000000101a1a7836 */ /* 0x000fc60000000000 */
[----:B------:R-:W-:Y:S01]  /*05f0*/  IADD3.X R5, PT, PT, RZ, R5, RZ, P0, !PT ;  /* 0x00000005ff057210 */ /* 0x000fe200007fe4ff */
[----:B---3--:R-:W-:-:S08]  /*0600*/  DADD R6, R8, -R6 ;  /* 0x0000000008067229 */ /* 0x008fd00000000806 */
[----:B------:R-:W-:Y:S02]  /*0610*/  DADD R6, R14, |R6| ;  /* 0x000000000e067229 */ /* 0x000fe40000000406 */
[----:B----4-:R-:W-:Y:S02]  /*0620*/  DADD R10, R12, -R10 ;  /* 0x000000000c0a7229 */ /* 0x010fe4000000080a */
[----:B--2---:R-:W-:-:S06]  /*0630*/  DADD R16, R18, -R16 ;  /* 0x0000000012107229 */ /* 0x004fcc0000000810 */
[----:B------:R-:W-:Y:S02]  /*0640*/  DADD R6, R6, |R10| ;  /* 0x0000000006067229 */ /* 0x000fe4000000040a */
[----:B-----5:R-:W-:-:S06]  /*0650*/  DADD R22, R22, -R24 ;  /* 0x0000000016167229 */ /* 0x020fcc0000000818 */
[----:B------:R-:W-:-:S08]  /*0660*/  DADD R6, R6, |R16| ;  /* 0x0000000006067229 */ /* 0x000fd00000000410 */
[----:B------:R-:W-:Y:S01]  /*0670*/  DADD R22, R6, |R22| ;  /* 0x0000000006167229 */ /* 0x000fe20000000416 */
[----:B------:R-:W-:Y:S10]  /*0680*/  BRA.U UP1, `(.L_x_2) ;  /* 0xfffffff901dc7547 */ /* 0x000ff4000b83ffff */
.L_x_1:
[----:B------:R-:W-:Y:S05]  /*0690*/  BRA.U !UP0, `(.L_x_0) ;  /* 0x0000000508607547 */ /* 0x000fea000b800000 */
[----:B------:R-:W-:Y:S02]  /*06a0*/  UISETP.GE.U32.AND UP0, UPT, UR12, 0x8, UPT ;  /* 0x000000080c00788c */ /* 0x000fe4000bf06070 */
[----:B------:R-:W-:-:S04]  /*06b0*/  ULOP3.LUT UR5, UR16, 0x7, URZ, 0xc0, !UPT ;  /* 0x0000000710057892 */ /* 0x000fc8000f8ec0ff */
[----:B------:R-:W-:-:S03]  /*06c0*/  UISETP.NE.AND UP1, UPT, UR5, URZ, UPT ;  /* 0x000000ff0500728c */ /* 0x000fc6000bf25270 */
[----:B------:R-:W-:Y:S08]  /*06d0*/  BRA.U !UP0, `(.L_x_3) ;  /* 0x0000000108987547 */ /* 0x000ff0000b800000 */
[----:B------:R-:W0:Y:S01]  /*06e0*/  LDC.64 R6, c[0x0][0x380] ;  /* 0x0000e000ff067b82 */ /* 0x000e220000000a00 */
[----:B------:R-:W-:-:S07]  /*06f0*/  IMAD.IADD R5, R2, 0x1, R3 ;  /* 0x0000000102057824 */ /* 0x000fce00078e0203 */
[----:B------:R-:W1:Y:S01]  /*0700*/  LDC.64 R8, c[0x0][0x388] ;  /* 0x0000e200ff087b82 */ /* 0x000e620000000a00 */
[----:B0-----:R-:W-:-:S05]  /*0710*/  IMAD.WIDE R6, R5, 0x8, R6 ;  /* 0x0000000805067825 */ /* 0x001fca00078e0206 */
[----:B------:R-:W2:Y:S01]  /*0720*/  LDG.E.64 R4, desc[UR14][R6.64] ;  /* 0x0000000e06047981 */ /* 0x000ea2000c1e1b00 */
[----:B-1----:R-:W-:-:S03]  /*0730*/  IMAD.WIDE.U32 R8, R3, 0x8, R8 ;  /* 0x0000000803087825 */ /* 0x002fc600078e0008 */
[----:B------:R-:W3:Y:S04]  /*0740*/  LDG.E.64 R12, desc[UR14][R6.64+0x8] ;  /* 0x0000080e060c7981 */ /* 0x000ee8000c1e1b00 */
[----:B------:R-:W2:Y:S04]  /*0750*/  LDG.E.64 R10, desc[UR14][R8.64] ;  /* 0x0000000e080a7981 */ /* 0x000ea8000c1e1b00 */
[----:B------:R-:W3:Y:S04]  /*0760*/  LDG.E.64 R14, desc[UR14][R8.64+0x8] ;  /* 0x0000080e080e7981 */ /* 0x000ee8000c1e1b00 */
[----:B------:R-:W4:Y:S04]  /*0770*/  LDG.E.64 R18, desc[UR14][R6.64+0x10] ;  /* 0x0000100e06127981 */ /* 0x000f28000c1e1b00 */
[----:B------:R-:W4:Y:S04]  /*0780*/  LDG.E.64 R16, desc[UR14][R8.64+0x10] ;  /* 0x0000100e08107981 */ /* 0x000f28000c1e1b00 */
[----:B------:R-:W5:Y:S04]  /*0790*/  LDG.E.64 R26, desc[UR14][R6.64+0x38] ;  /* 0x0000380e061a7981 */ /* 0x000f68000c1e1b00 */
[----:B------:R-:W5:Y:S01]  /*07a0*/  LDG.E.64 R28, desc[UR14][R8.64+0x38] ;  /* 0x0000380e081c7981 */ /* 0x000f62000c1e1b00 */
[----:B--2---:R-:W-:-:S03]  /*07b0*/  DADD R20, R4, -R10 ;  /* 0x0000000004147229 */ /* 0x004fc6000000080a */
[----:B------:R-:W2:Y:S04]  /*07c0*/  LDG.E.64 R10, desc[UR14][R6.64+0x18] ;  /* 0x0000180e060a7981 */ /* 0x000ea8000c1e1b00 */
[----:B------:R-:W2:Y:S01]  /*07d0*/  LDG.E.64 R4, desc[UR14][R8.64+0x18] ;  /* 0x0000180e08047981 */ /* 0x000ea2000c1e1b00 */
[----:B---3--:R-:W-:Y:S02]  /*07e0*/  DADD R24, R12, -R14 ;  /* 0x000000000c187229 */ /* 0x008fe4000000080e */
[----:B------:R-:W-:Y:S01]  /*07f0*/  DADD R22, R22, |R20| ;  /* 0x0000000016167229 */ /* 0x000fe20000000414 */
[----:B------:R-:W3:Y:S04]  /*0800*/  LDG.E.64 R12, desc[UR14][R6.64+0x20] ;  /* 0x0000200e060c7981 */ /* 0x000ee8000c1e1b00 */
[----:B------:R-:W3:Y:S01]  /*0810*/  LDG.E.64 R14, desc[UR14][R8.64+0x20] ;  /* 0x0000200e080e7981 */ /* 0x000ee2000c1e1b00 */
[----:B----4-:R-:W-:-:S02]  /*0820*/  DADD R16, R18, -R16 ;  /* 0x0000000012107229 */ /* 0x010fc40000000810 */
[----:B------:R-:W-:Y:S01]  /*0830*/  DADD R24, R22, |R24| ;  /* 0x0000000016187229 */ /* 0x000fe20000000418 */
[----:B------:R-:W4:Y:S04]  /*0840*/  LDG.E.64 R20, desc[UR14][R8.64+0x28] ;  /* 0x0000280e08147981 */ /* 0x000f28000c1e1b00 */
[----:B------:R-:W4:Y:S03]  /*0850*/  LDG.E.64 R22, desc[UR14][R6.64+0x28] ;  /* 0x0000280e06167981 */ /* 0x000f26000c1e1b00 */
[----:B------:R-:W-:Y:S01]  /*0860*/  DADD R24, R24, |R16| ;  /* 0x0000000018187229 */ /* 0x000fe20000000410 */
[----:B------:R-:W4:Y:S04]  /*0870*/  LDG.E.64 R18, desc[UR14][R6.64+0x30] ;  /* 0x0000300e06127981 */ /* 0x000f28000c1e1b00 */
[----:B------:R-:W4:Y:S01]  /*0880*/  LDG.E.64 R16, desc[UR14][R8.64+0x30] ;  /* 0x0000300e08107981 */ /* 0x000f22000c1e1b00 */
[----:B-----5:R-:W-:Y:S01]  /*0890*/  DADD R26, R26, -R28 ;  /* 0x000000001a1a7229 */ /* 0x020fe2000000081c */
[----:B------:R-:W-:Y:S01]  /*08a0*/  VIADD R3, R3, 0x8 ;  /* 0x0000000803037836 */ /* 0x000fe20000000000 */
[----:B--2---:R-:W-:-:S08]  /*08b0*/  DADD R4, R10, -R4 ;  /* 0x000000000a047229 */ /* 0x004fd00000000804 */
[----:B------:R-:W-:Y:S02]  /*08c0*/  DADD R4, R24, |R4| ;  /* 0x0000000018047229 */ /* 0x000fe40000000404 */
[----:B---3--:R-:W-:Y:S02]  /*08d0*/  DADD R12, R12, -R14 ;  /* 0x000000000c0c7229 */ /* 0x008fe4000000080e */
[----:B----4-:R-:W-:-:S06]  /*08e0*/  DADD R20, R22, -R20 ;  /* 0x0000000016147229 */ /* 0x010fcc0000000814 */
[----:B------:R-:W-:Y:S02]  /*08f0*/  DADD R4, R4, |R12| ;  /* 0x0000000004047229 */ /* 0x000fe4000000040c */
[----:B------:R-:W-:-:S06]  /*0900*/  DADD R16, R18, -R16 ;  /* 0x0000000012107229 */ /* 0x000fcc0000000810 */
[----:B------:R-:W-:-:S08]  /*0910*/  DADD R4, R4, |R20| ;  /* 0x0000000004047229 */ /* 0x000fd00000000414 */
[----:B------:R-:W-:-:S08]  /*0920*/  DADD R4, R4, |R16| ;  /* 0x0000000004047229 */ /* 0x000fd00000000410 */
[----:B------:R-:W-:-:S11]  /*0930*/  DADD R22, R4, |R26| ;  /* 0x0000000004167229 */ /* 0x000fd6000000041a */
.L_x_3:
        /* <DEDUP_REMOVED lines=18> */
[----:B------:R-:W-:Y:S01]  /*0a60*/  VIADD R3, R3, 0x4 ;  /* 0x0000000403037836 */ /* 0x000fe20000000000 */
[----:B--2---:R-:W-:-:S02]  /*0a70*/  DADD R18, R18, -R24 ;  /* 0x0000000012127229 */ /* 0x004fc40000000818 */
[----:B---3--:R-:W-:-:S06]  /*0a80*/  DADD R8, R10, -R8 ;  /* 0x000000000a087229 */ /* 0x008fcc0000000808 */
[----:B------:R-:W-:Y:S02]  /*0a90*/  DADD R18, R22, |R18| ;  /* 0x0000000016127229 */ /* 0x000fe40000000412 */
[----:B----4-:R-:W-:-:S06]  /*0aa0*/  DADD R4, R6, -R4 ;  /* 0x0000000006047229 */ /* 0x010fcc0000000804 */
[----:B------:R-:W-:Y:S02]  /*0ab0*/  DADD R8, R18, |R8| ;  /* 0x0000000012087229 */ /* 0x000fe40000000408 */
[----:B-----5:R-:W-:-:S06]  /*0ac0*/  DADD R12, R12, -R14 ;  /* 0x000000000c0c7229 */ /* 0x020fcc000000080e */
[----:B------:R-:W-:-:S08]  /*0ad0*/  DADD R4, R8, |R4| ;  /* 0x0000000008047229 */ /* 0x000fd00000000404 */
[----:B------:R-:W-:-:S11]  /*0ae0*/  DADD R22, R4, |R12| ;  /* 0x0000000004167229 */ /* 0x000fd6000000040c */
.L_x_4:
[----:B------:R-:W-:Y:S05]  /*0af0*/  BRA.U !UP1, `(.L_x_0) ;  /* 0x0000000109487547 */ /* 0x000fea000b800000 */
[----:B------:R-:W0:Y:S01]  /*0b00*/  LDC.64 R6, c[0x0][0x388] ;  /* 0x0000e200ff067b82 */ /* 0x000e220000000a00 */
[----:B------:R-:W-:Y:S01]  /*0b10*/  IMAD.IADD R11, R2, 0x1, R3 ;  /* 0x00000001020b7824 */ /* 0x000fe200078e0203 */
[----:B------:R-:W-:-:S06]  /*0b20*/  UIADD3 UR4, UPT, UPT, -UR4, URZ, URZ ;  /* 0x000000ff04047290 */ /* 0x000fcc000fffe1ff */
[----:B------:R-:W1:Y:S01]  /*0b30*/  LDC.64 R4, c[0x0][0x380] ;  /* 0x0000e000ff047b82 */ /* 0x000e620000000a00 */
[----:B0-----:R-:W-:-:S04]  /*0b40*/  IMAD.WIDE.U32 R6, R3, 0x8, R6 ;  /* 0x0000000803067825 */ /* 0x001fc800078e0006 */
[----:B------:R-:W-:Y:S01]  /*0b50*/  IMAD.MOV.U32 R9, RZ, RZ, R7 ;  /* 0x000000ffff097224 */ /* 0x000fe200078e0007 */
[----:B------:R-:W-:-:S07]  /*0b60*/  MOV R8, R6 ;  /* 0x0000000600087202 */ /* 0x000fce0000000f00 */
.L_x_5:
[----:B-1----:R-:W-:Y:S01]  /*0b70*/  IMAD.WIDE R2, R11, 0x8, R4 ;  /* 0x000000080b027825 */ /* 0x002fe200078e0204 */
[----:B------:R0:W2:Y:S05]  /*0b80*/  LDG.E.64 R6, desc[UR14][R8.64] ;  /* 0x0000000e08067981 */ /* 0x0000aa000c1e1b00 */
[----:B------:R-:W2:Y:S01]  /*0b90*/  LDG.E.64 R2, desc[UR14][R2.64] ;  /* 0x0000000e02027981 */ /* 0x000ea2000c1e1b00 */
[----:B------:R-:W-:-:S04]  /*0ba0*/  UIADD3 UR4, UPT, UPT, UR4, 0x1, URZ ;  /* 0x0000000104047890 */ /* 0x000fc8000fffe0ff */
[----:B------:R-:W-:Y:S01]  /*0bb0*/  UISETP.NE.AND UP0, UPT, UR4, URZ, UPT ;  /* 0x000000ff0400728c */ /* 0x000fe2000bf05270 */
[----:B0-----:R-:W-:Y:S01]  /*0bc0*/  IADD3 R8, P0, PT, R8, 0x8, RZ ;  /* 0x0000000808087810 */ /* 0x001fe20007f1e0ff */
[----:B------:R-:W-:-:S04]  /*0bd0*/  VIADD R11, R11, 0x1 ;  /* 0x000000010b0b7836 */ /* 0x000fc80000000000 */
[----:B------:R-:W-:Y:S01]  /*0be0*/  IMAD.X R9, RZ, RZ, R9, P0 ;  /* 0x000000ffff097224 */ /* 0x000fe200000e0609 */
[----:B--2---:R-:W-:-:S08]  /*0bf0*/  DADD R6, R2, -R6 ;  /* 0x0000000002067229 */ /* 0x004fd00000000806 */
[----:B------:R-:W-:Y:S01]  /*0c00*/  DADD R22, |R6|, R22 ;  /* 0x0000000006167229 */ /* 0x000fe20000000216 */
[----:B------:R-:W-:Y:S10]  /*0c10*/  BRA.U UP0, `(.L_x_5) ;  /* 0xfffffffd00d47547 */ /* 0x000ff4000b83ffff */
.L_x_0:
[----:B------:R-:W0:Y:S01]  /*0c20*/  I2F.F64 R6, UR16 ;  /* 0x0000001000067d12 */ /* 0x000e220008201c00 */
[----:B------:R-:W-:Y:S01]  /*0c30*/  IMAD.MOV.U32 R2, RZ, RZ, 0x1 ;  /* 0x00000001ff027424 */ /* 0x000fe200078e00ff */
[----:B------:R-:W-:Y:S01]  /*0c40*/  FSETP.GEU.AND P1, PT, |R23|, 6.5827683646048100446e-37, PT ;  /* 0x036000001700780b */ /* 0x000fe20003f2e200 */
[----:B------:R-:W-:Y:S05]  /*0c50*/  BSSY.RECONVERGENT B0, `(.L_x_6) ;  /* 0x0000011000007945 */ /* 0x000fea0003800200 */
[----:B0-----:R-:W0:Y:S02]  /*0c60*/  MUFU.RCP64H R3, R7 ;  /* 0x0000000700037308 */ /* 0x001e240000001800 */
[----:B0-----:R-:W-:-:S08]  /*0c70*/  DFMA R4, -R6, R2, 1 ;  /* 0x3ff000000604742b */ /* 0x001fd00000000102 */
[----:B------:R-:W-:-:S08]  /*0c80*/  DFMA R4, R4, R4, R4 ;  /* 0x000000040404722b */ /* 0x000fd00000000004 */
[----:B------:R-:W-:-:S08]  /*0c90*/  DFMA R4, R2, R4, R2 ;  /* 0x000000040204722b */ /* 0x000fd00000000002 */
[----:B------:R-:W-:-:S08]  /*0ca0*/  DFMA R2, -R6, R4, 1 ;  /* 0x3ff000000602742b */ /* 0x000fd00000000104 */
[----:B------:R-:W-:-:S08]  /*0cb0*/  DFMA R2, R4, R2, R4 ;  /* 0x000000020402722b */ /* 0x000fd00000000004 */
[----:B------:R-:W-:-:S08]  /*0cc0*/  DMUL R4, R2, R22 ;  /* 0x0000001602047228 */ /* 0x000fd00000000000 */
[----:B------:R-:W-:-:S08]  /*0cd0*/  DFMA R8, -R6, R4, R22 ;  /* 0x000000040608722b */ /* 0x000fd00000000116 */
[----:B------:R-:W-:-:S10]  /*0ce0*/  DFMA R2, R2, R8, R4 ;  /* 0x000000080202722b */ /* 0x000fd40000000004 */
[----:B------:R-:W-:-:S05]  /*0cf0*/  FFMA R4, RZ, R7, R3 ;  /* 0x00000007ff047223 */ /* 0x000fca0000000003 */
[----:B------:R-:W-:-:S13]  /*0d00*/  FSETP.GT.AND P0, PT, |R4|, 1.469367938527859385e-39, PT ;  /* 0x001000000400780b */ /* 0x000fda0003f04200 */
[----:B------:R-:W-:Y:S05]  /*0d10*/  @P0 BRA P1, `(.L_x_7) ;  /* 0x0000000000100947 */ /* 0x000fea0000800000 */
[----:B------:R-:W-:Y:S01]  /*0d20*/  IMAD.MOV.U32 R4, RZ, RZ, R22 ;  /* 0x000000ffff047224 */ /* 0x000fe200078e0016 */
[----:B------:R-:W-:Y:S01]  /*0d30*/  MOV R10, 0xd60 ;  /* 0x00000d60000a7802 */ /* 0x000fe20000000f00 */
[----:B------:R-:W-:-:S07]  /*0d40*/  IMAD.MOV.U32 R5, RZ, RZ, R23 ;  /* 0x000000ffff057224 */ /* 0x000fce00078e0017 */
[----:B------:R-:W-:Y:S05]  /*0d50*/  CALL.REL.NOINC `($__internal_0_$__cuda_sm20_div_rn_f64_full) ;  /* 0x0000000000147944 */ /* 0x000fea0003c00000 */
.L_x_7:
[----:B------:R-:W-:Y:S05]  /*0d60*/  BSYNC.RECONVERGENT B0 ;  /* 0x0000000000007941 */ /* 0x000fea0003800200 */
.L_x_6:
[----:B------:R-:W0:Y:S02]  /*0d70*/  LDC.64 R4, c[0x0][0x390] ;  /* 0x0000e400ff047b82 */ /* 0x000e240000000a00 */
[----:B0-----:R-:W-:-:S05]  /*0d80*/  IMAD.WIDE R4, R0, 0x8, R4 ;  /* 0x0000000800047825 */ /* 0x001fca00078e0204 */
[----:B------:R-:W-:Y:S01]  /*0d90*/  STG.E.64 desc[UR14][R4.64], R2 ;  /* 0x0000000204007986 */ /* 0x000fe2000c101b0e */
[----:B------:R-:W-:Y:S05]  /*0da0*/  EXIT ;  /* 0x000000000000794d */ /* 0x000fea0003800000 */
        .weak           $__internal_0_$__cuda_sm20_div_rn_f64_full
        .type           $__internal_0_$__cuda_sm20_div_rn_f64_full,@function
        .size           $__internal_0_$__cuda_sm20_div_rn_f64_full,(.L_x_82 - $__internal_0_$__cuda_sm20_div_rn_f64_full)
$__internal_0_$__cuda_sm20_div_rn_f64_full:
[C---:B------:R-:W-:Y:S01]  /*0db0*/  FSETP.GEU.AND P0, PT, |R7|.reuse, 1.469367938527859385e-39, PT ;  /* 0x001000000700780b */ /* 0x040fe20003f0e200 */
[----:B------:R-:W-:Y:S01]  /*0dc0*/  IMAD.MOV.U32 R16, RZ, RZ, 0x1 ;  /* 0x00000001ff107424 */ /* 0x000fe200078e00ff */
[----:B------:R-:W-:Y:S01]  /*0dd0*/  LOP3.LUT R2, R7, 0x800fffff, RZ, 0xc0, !PT ;  /* 0x800fffff07027812 */ /* 0x000fe200078ec0ff */
[----:B------:R-:W-:Y:S01]  /*0de0*/  BSSY.RECONVERGENT B1, `(.L_x_8) ;  /* 0x0000055000017945 */ /* 0x000fe20003800200 */
[C---:B------:R-:W-:Y:S02]  /*0df0*/  FSETP.GEU.AND P2, PT, |R5|.reuse, 1.469367938527859385e-39, PT ;  /* 0x001000000500780b */ /* 0x040fe40003f4e200 */
[----:B------:R-:W-:Y:S02]  /*0e00*/  LOP3.LUT R3, R2, 0x3ff00000, RZ, 0xfc, !PT ;  /* 0x3ff0000002037812 */ /* 0x000fe400078efcff */
[----:B------:R-:W-:Y:S02]  /*0e10*/  MOV R2, R6 ;  /* 0x0000000600027202 */ /* 0x000fe40000000f00 */
[----:B------:R-:W-:-:S02]  /*0e20*/  LOP3.LUT R11, R5, 0x7ff00000, RZ, 0xc0, !PT ;  /* 0x7ff00000050b7812 */ /* 0x000fc400078ec0ff */
[----:B------:R-:W-:Y:S01]  /*0e30*/  LOP3.LUT R14, R7, 0x7ff00000, RZ, 0xc0, !PT ;  /* 0x7ff00000070e7812 */ /* 0x000fe200078ec0ff */
[----:B------:R-:W-:-:S03]  /*0e40*/  @!P0 DMUL R2, R6, 8.98846567431157953865e+307 ;  /* 0x7fe0000006028828 */ /* 0x000fc60000000000 */
[----:B------:R-:W-:Y:S01]  /*0e50*/  ISETP.GE.U32.AND P1, PT, R11, R14, PT ;  /* 0x0000000e0b00720c */ /* 0x000fe20003f26070 */
[----:B------:R-:W-:Y:S01]  /*0e60*/  @!P2 IMAD.MOV.U32 R18, RZ, RZ, RZ ;  /* 0x000000ffff12a224 */ /* 0x000fe200078e00ff */
[----:B------:R-:W-:Y:S01]  /*0e70*/  @!P2 LOP3.LUT R12, R7, 0x7ff00000, RZ, 0xc0, !PT ;  /* 0x7ff00000070ca812 */ /* 0x000fe200078ec0ff */
[----:B------:R-:W0:Y:S03]  /*0e80*/  MUFU.RCP64H R17, R3 ;  /* 0x0000000300117308 */ /* 0x000e260000001800 */
[----:B------:R-:W-:Y:S01]  /*0e90*/  @!P2 ISETP.GE.U32.AND P3, PT, R11, R12, PT ;  /* 0x0000000c0b00a20c */ /* 0x000fe20003f66070 */
[----:B------:R-:W-:-:S05]  /*0ea0*/  IMAD.MOV.U32 R12, RZ, RZ, 0x1ca00000 ;  /* 0x1ca00000ff0c7424 */ /* 0x000fca00078e00ff */
[----:B------:R-:W-:-:S04]  /*0eb0*/  @!P2 SEL R13, R12, 0x63400000, !P3 ;  /* 0x634000000c0da807 */ /* 0x000fc80005800000 */
[----:B------:R-:W-:Y:S01]  /*0ec0*/  @!P2 LOP3.LUT R13, R13, 0x80000000, R5, 0xf8, !PT ;  /* 0x800000000d0da812 */ /* 0x000fe200078ef805 */
[----:B0-----:R-:W-:-:S03]  /*0ed0*/  DFMA R8, R16, -R2, 1 ;  /* 0x3ff000001008742b */ /* 0x001fc60000000802 */
[----:B------:R-:W-:-:S05]  /*0ee0*/  @!P2 LOP3.LUT R19, R13, 0x100000, RZ, 0xfc, !PT ;  /* 0x001000000d13a812 */ /* 0x000fca00078efcff */
[----:B------:R-:W-:-:S08]  /*0ef0*/  DFMA R8, R8, R8, R8 ;  /* 0x000000080808722b */ /* 0x000fd00000000008 */
[----:B------:R-:W-:Y:S01]  /*0f00*/  DFMA R16, R16, R8, R16 ;  /* 0x000000081010722b */ /* 0x000fe20000000010 */
[----:B------:R-:W-:Y:S01]  /*0f10*/  SEL R9, R12, 0x63400000, !P1 ;  /* 0x634000000c097807 */ /* 0x000fe20004800000 */
[----:B------:R-:W-:-:S03]  /*0f20*/  IMAD.MOV.U32 R8, RZ, RZ, R4 ;  /* 0x000000ffff087224 */ /* 0x000fc600078e0004 */
[----:B------:R-:W-:-:S03]  /*0f30*/  LOP3.LUT R9, R9, 0x800fffff, R5, 0xf8, !PT ;  /* 0x800fffff09097812 */ /* 0x000fc600078ef805 */
[----:B------:R-:W-:-:S03]  /*0f40*/  DFMA R20, R16, -R2, 1 ;  /* 0x3ff000001014742b */ /* 0x000fc60000000802 */
[----:B------:R-:W-:-:S05]  /*0f50*/  @!P2 DFMA R8, R8, 2, -R18 ;  /* 0x400000000808a82b */ /* 0x000fca0000000812 */
[----:B------:R-:W-:Y:S01]  /*0f60*/  DFMA R16, R16, R20, R16 ;  /* 0x000000141010722b */ /* 0x000fe20000000010 */
[----:B------:R-:W-:Y:S02]  /*0f70*/  IMAD.MOV.U32 R21, RZ, RZ, R11 ;  /* 0x000000ffff157224 */ /* 0x000fe400078e000b */
[----:B------:R-:W-:Y:S01]  /*0f80*/  IMAD.MOV.U32 R20, RZ, RZ, R14 ;  /* 0x000000ffff147224 */ /* 0x000fe200078e000e */
[----:B------:R-:W-:Y:S02]  /*0f90*/  @!P0 LOP3.LUT R20, R3, 0x7ff00000, RZ, 0xc0, !PT ;  /* 0x7ff0000003148812 */ /* 0x000fe400078ec0ff */
[----:B------:R-:W-:Y:S02]  /*0fa0*/  @!P2 LOP3.LUT R21, R9, 0x7ff00000, RZ, 0xc0, !PT ;  /* 0x7ff000000915a812 */ /* 0x000fe400078ec0ff */
[----:B------:R-:W-:Y:S01]  /*0fb0*/  DMUL R18, R16, R8 ;  /* 0x0000000810127228 */ /* 0x000fe20000000000 */
[----:B------:R-:W-:Y:S01]  /*0fc0*/  VIADD R22, R20, 0xffffffff ;  /* 0xffffffff14167836 */ /* 0x000fe20000000000 */
[----:B------:R-:W-:-:S04]  /*0fd0*/  IADD3 R13, PT, PT, R21, -0x1, RZ ;  /* 0xffffffff150d7810 */ /* 0x000fc80007ffe0ff */
[----:B------:R-:W-:Y:S02]  /*0fe0*/  ISETP.GT.U32.AND P0, PT, R13, 0x7feffffe, PT ;  /* 0x7feffffe0d00780c */ /* 0x000fe40003f04070 */
[----:B------:R-:W-:Y:S02]  /*0ff0*/  DFMA R14, R18, -R2, R8 ;  /* 0x80000002120e722b */ /* 0x000fe40000000008 */
[----:B------:R-:W-:-:S06]  /*1000*/  ISETP.GT.U32.OR P0, PT, R22, 0x7feffffe, P0 ;  /* 0x7feffffe1600780c */ /* 0x000fcc0000704470 */
[----:B------:R-:W-:-:S07]  /*1010*/  DFMA R14, R16, R14, R18 ;  /* 0x0000000e100e722b */ /* 0x000fce0000000012 */
[----:B------:R-:W-:Y:S05]  /*1020*/  @P0 BRA `(.L_x_9) ;  /* 0x00000000006c0947 */ /* 0x000fea0003800000 */
[----:B------:R-:W-:-:S04]  /*1030*/  LOP3.LUT R16, R7, 0x7ff00000, RZ, 0xc0, !PT ;  /* 0x7ff0000007107812 */ /* 0x000fc800078ec0ff */
[CC--:B------:R-:W-:Y:S02]  /*1040*/  VIADDMNMX R4, R11.reuse, -R16.reuse, 0xb9600000, !PT ;  /* 0xb96000000b047446 */ /* 0x0c0fe40007800910 */
[----:B------:R-:W-:Y:S02]  /*1050*/  ISETP.GE.U32.AND P0, PT, R11, R16, PT ;  /* 0x000000100b00720c */ /* 0x000fe40003f06070 */
[----:B------:R-:W-:Y:S02]  /*1060*/  VIMNMX R4, PT, PT, R4, 0x46a00000, PT ;  /* 0x46a0000004047848 */ /* 0x000fe40003fe0100 */
[----:B------:R-:W-:-:S05]  /*1070*/  SEL R11, R12, 0x63400000, !P0 ;  /* 0x634000000c0b7807 */ /* 0x000fca0004000000 */
[----:B------:R-:W-:Y:S02]  /*1080*/  IMAD.IADD R11, R4, 0x1, -R11 ;  /* 0x00000001040b7824 */ /* 0x000fe400078e0a0b */
[----:B------:R-:W-:Y:S02]  /*1090*/  IMAD.MOV.U32 R4, RZ, RZ, RZ ;  /* 0x000000ffff047224 */ /* 0x000fe400078e00ff */
[----:B------:R-:W-:-:S06]  /*10a0*/  VIADD R5, R11, 0x7fe00000 ;  /* 0x7fe000000b057836 */ /* 0x000fcc0000000000 */
[----:B------:R-:W-:-:S10]  /*10b0*/  DMUL R12, R14, R4 ;  /* 0x000000040e0c7228 */ /* 0x000fd40000000000 */
[----:B------:R-:W-:-:S13]  /*10c0*/  FSETP.GTU.AND P0, PT, |R13|, 1.469367938527859385e-39, PT ;  /* 0x001000000d00780b */ /* 0x000fda0003f0c200 */
[----:B------:R-:W-:Y:S05]  /*10d0*/  @P0 BRA `(.L_x_10) ;  /* 0x0000000000940947 */ /* 0x000fea0003800000 */
[----:B------:R-:W-:Y:S01]  /*10e0*/  DFMA R2, R14, -R2, R8 ;  /* 0x800000020e02722b */ /* 0x000fe20000000008 */
[----:B------:R-:W-:-:S09]  /*10f0*/  IMAD.MOV.U32 R4, RZ, RZ, RZ ;  /* 0x000000ffff047224 */ /* 0x000fd200078e00ff */
[C---:B------:R-:W-:Y:S02]  /*1100*/  FSETP.NEU.AND P0, PT, R3.reuse, RZ, PT ;  /* 0x000000ff0300720b */ /* 0x040fe40003f0d000 */
[----:B------:R-:W-:-:S04]  /*1110*/  LOP3.LUT R7, R3, 0x80000000, R7, 0x48, !PT ;  /* 0x8000000003077812 */ /* 0x000fc800078e4807 */
[----:B------:R-:W-:-:S07]  /*1120*/  LOP3.LUT R5, R7, R5, RZ, 0xfc, !PT ;  /* 0x0000000507057212 */ /* 0x000fce00078efcff */
[----:B------:R-:W-:Y:S05]  /*1130*/  @!P0 BRA `(.L_x_10) ;  /* 0x00000000007c8947 */ /* 0x000fea0003800000 */
[----:B------:R-:W-:Y:S01]  /*1140*/  IMAD.MOV R3, RZ, RZ, -R11 ;  /* 0x000000ffff037224 */ /* 0x000fe200078e0a0b */
[----:B------:R-:W-:Y:S01]  /*1150*/  MOV R2, RZ ;  /* 0x000000ff00027202 */ /* 0x000fe20000000f00 */
[----:B------:R-:W-:-:S05]  /*1160*/  DMUL.RP R4, R14, R4 ;  /* 0x000000040e047228 */ /* 0x000fca0000008000 */
[----:B------:R-:W-:-:S05]  /*1170*/  DFMA R2, R12, -R2, R14 ;  /* 0x800000020c02722b */ /* 0x000fca000000000e */
[----:B------:R-:W-:Y:S02]  /*1180*/  LOP3.LUT R7, R5, R7, RZ, 0x3c, !PT ;  /* 0x0000000705077212 */ /* 0x000fe400078e3cff */
[----:B------:R-:W-:-:S04]  /*1190*/  IADD3 R2, PT, PT, -R11, -0x43300000, RZ ;  /* 0xbcd000000b027810 */ /* 0x000fc80007ffe1ff */
[----:B------:R-:W-:-:S04]  /*11a0*/  FSETP.NEU.AND P0, PT, |R3|, R2, PT ;  /* 0x000000020300720b */ /* 0x000fc80003f0d200 */
[----:B------:R-:W-:Y:S02]  /*11b0*/  FSEL R12, R4, R12, !P0 ;  /* 0x0000000c040c7208 */ /* 0x000fe40004000000 */
[----:B------:R-:W-:Y:S01]  /*11c0*/  FSEL R13, R7, R13, !P0 ;  /* 0x0000000d070d7208 */ /* 0x000fe20004000000 */
[----:B------:R-:W-:Y:S06]  /*11d0*/  BRA `(.L_x_10) ;  /* 0x0000000000547947 */ /* 0x000fec0003800000 */
.L_x_9:
[----:B------:R-:W-:-:S14]  /*11e0*/  DSETP.NAN.AND P0, PT, R4, R4, PT ;  /* 0x000000040400722a */ /* 0x000fdc0003f08000 */
[----:B------:R-:W-:Y:S05]  /*11f0*/  @P0 BRA `(.L_x_11) ;  /* 0x0000000000440947 */ /* 0x000fea0003800000 */
[----:B------:R-:W-:-:S14]  /*1200*/  DSETP.NAN.AND P0, PT, R6, R6, PT ;  /* 0x000000060600722a */ /* 0x000fdc0003f08000 */
[----:B------:R-:W-:Y:S05]  /*1210*/  @P0 BRA `(.L_x_12) ;  /* 0x0000000000300947 */ /* 0x000fea0003800000 */
[----:B------:R-:W-:Y:S01]  /*1220*/  ISETP.NE.AND P0, PT, R21, R20, PT ;  /* 0x000000141500720c */ /* 0x000fe20003f05270 */
[----:B------:R-:W-:Y:S02]  /*1230*/  IMAD.MOV.U32 R12, RZ, RZ, 0x0 ;  /* 0x00000000ff0c7424 */ /* 0x000fe400078e00ff */
[----:B------:R-:W-:-:S10]  /*1240*/  IMAD.MOV.U32 R13, RZ, RZ, -0x80000 ;  /* 0xfff80000ff0d7424 */ /* 0x000fd400078e00ff */
[----:B------:R-:W-:Y:S05]  /*1250*/  @!P0 BRA `(.L_x_10) ;  /* 0x0000000000348947 */ /* 0x000fea0003800000 */
[----:B------:R-:W-:Y:S02]  /*1260*/  ISETP.NE.AND P0, PT, R21, 0x7ff00000, PT ;  /* 0x7ff000001500780c */ /* 0x000fe40003f05270 */
[----:B------:R-:W-:Y:S02]  /*1270*/  LOP3.LUT R13, R5, 0x80000000, R7, 0x48, !PT ;  /* 0x80000000050d7812 */ /* 0x000fe400078e4807 */
[----:B------:R-:W-:-:S13]  /*1280*/  ISETP.EQ.OR P0, PT, R20, RZ, !P0 ;  /* 0x000000ff1400720c */ /* 0x000fda0004702670 */
[----:B------:R-:W-:Y:S01]  /*1290*/  @P0 LOP3.LUT R2, R13, 0x7ff00000, RZ, 0xfc, !PT ;  /* 0x7ff000000d020812 */ /* 0x000fe200078efcff */
[----:B------:R-:W-:Y:S02]  /*12a0*/  @!P0 IMAD.MOV.U32 R12, RZ, RZ, RZ ;  /* 0x000000ffff0c8224 */ /* 0x000fe400078e00ff */
[----:B------:R-:W-:Y:S02]  /*12b0*/  @P0 IMAD.MOV.U32 R12, RZ, RZ, RZ ;  /* 0x000000ffff0c0224 */ /* 0x000fe400078e00ff */
[----:B------:R-:W-:Y:S01]  /*12c0*/  @P0 IMAD.MOV.U32 R13, RZ, RZ, R2 ;  /* 0x000000ffff0d0224 */ /* 0x000fe200078e0002 */
[----:B------:R-:W-:Y:S06]  /*12d0*/  BRA `(.L_x_10) ;  /* 0x0000000000147947 */ /* 0x000fec0003800000 */
.L_x_12:
[----:B------:R-:W-:Y:S02]  /*12e0*/  LOP3.LUT R13, R7, 0x80000, RZ, 0xfc, !PT ;  /* 0x00080000070d7812 */ /* 0x000fe400078efcff */
[----:B------:R-:W-:Y:S01]  /*12f0*/  MOV R12, R6 ;  /* 0x00000006000c7202 */ /* 0x000fe20000000f00 */
[----:B------:R-:W-:Y:S06]  /*1300*/  BRA `(.L_x_10) ;  /* 0x0000000000087947 */ /* 0x000fec0003800000 */
.L_x_11:
[----:B------:R-:W-:Y:S01]  /*1310*/  LOP3.LUT R13, R5, 0x80000, RZ, 0xfc, !PT ;  /* 0x00080000050d7812 */ /* 0x000fe200078efcff */
[----:B------:R-:W-:-:S07]  /*1320*/  IMAD.MOV.U32 R12, RZ, RZ, R4 ;  /* 0x000000ffff0c7224 */ /* 0x000fce00078e0004 */
.L_x_10:
[----:B------:R-:W-:Y:S05]  /*1330*/  BSYNC.RECONVERGENT B1 ;  /* 0x0000000000017941 */ /* 0x000fea0003800200 */
.L_x_8:
[----:B------:R-:W-:Y:S02]  /*1340*/  IMAD.MOV.U32 R11, RZ, RZ, 0x0 ;  /* 0x00000000ff0b7424 */ /* 0x000fe400078e00ff */
[----:B------:R-:W-:Y:S02]  /*1350*/  IMAD.MOV.U32 R2, RZ, RZ, R12 ;  /* 0x000000ffff027224 */ /* 0x000fe400078e000c */
[----:B------:R-:W-:Y:S01]  /*1360*/  IMAD.MOV.U32 R3, RZ, RZ, R13 ;  /* 0x000000ffff037224 */ /* 0x000fe200078e000d */
[----:B------:R-:W-:Y:S06]  /*1370*/  RET.REL.NODEC R10 `(_Z37compute_distance_manhattan_normalizedPdS_S_ii) ;  /* 0xffffffec0a207950 */ /* 0x000fec0003c3ffff */
.L_x_13:
[----:B------:R-:W-:-:S00]  /*1380*/  BRA `(.L_x_13) ;  /* 0xfffffffc00fc7947 */ /* 0x000fc0000383ffff */
[----:B------:R-:W-:-:S00]  /*1390*/  NOP ;  /* 0x0000000000007918 */ /* 0x000fc00000000000 */
        /* <DEDUP_REMOVED lines=14> */
.L_x_82:


//--------------------- .text._Z27compute_distance_manhattan_PdS_S_ii --------------------------
	.section	.text._Z27compute_distance_manhattan_PdS_S_ii,"ax",@progbits
	.align	128
        .global         _Z27compute_distance_manhattan_PdS_S_ii
        .type           _Z27compute_distance_manhattan_PdS_S_ii,@function
        .size           _Z27compute_distance_manhattan_PdS_S_ii,(.L_x_89 - _Z27compute_distance_manhattan_PdS_S_ii)
        .other          _Z27compute_distance_manhattan_PdS_S_ii,@"STO_CUDA_ENTRY STV_DEFAULT"
_Z27compute_distance_manhattan_PdS_S_ii:
.text._Z27compute_distance_manhattan_PdS_S_ii:
        /* <DEDUP_REMOVED lines=13> */
[----:B------:R-:W-:Y:S01]  /*00d0*/  UISETP.GE.U32.AND UP1, UPT, UR8, 0x10, UPT ;  /* 0x000000100800788c */ /* 0x000fe2000bf26070 */
[----:B------:R-:W-:Y:S01]  /*00e0*/  HFMA2 R3, -RZ, RZ, 0, 0 ;  /* 0x00000000ff037431 */ /* 0x000fe200000001ff */
[----:B------:R-:W-:Y:S02]  /*00f0*/  ULOP3.LUT UR9, UR8, 0xf, URZ, 0xc0, !UPT ;  /* 0x0000000f08097892 */ /* 0x000fe4000f8ec0ff */
[----:B------:R-:W-:Y:S01]  /*0100*/  IMAD R2, R0, UR8, RZ ;  /* 0x0000000800027c24 */ /* 0x000fe2000f8e02ff */
[----:B------:R-:W-:Y:S01]  /*0110*/  CS2R R22, SRZ ;  /* 0x0000000000167805 */ /* 0x000fe2000001ff00 */
[----:B------:R-:W-:-:S03]  /*0120*/  UISETP.NE.AND UP0, UPT, UR9, URZ, UPT ;  /* 0x000000ff0900728c */ /* 0x000fc6000bf05270 */
[----:B------:R-:W-:Y:S08]  /*0130*/  BRA.U !UP1, `(.L_x_15) ;  /* 0x0000000509547547 */ /* 0x000ff0000b800000 */
[----:B------:R-:W0:Y:S01]  /*0140*/  LDCU.128 UR12, c[0x0][0x380] ;  /* 0x00007000ff0c77ac */ /* 0x000e220008000c00 */
[----:B------:R-:W-:Y:S01]  /*0150*/  IMAD.MOV.U32 R26, RZ, RZ, R2 ;  /* 0x000000ffff1a7224 */ /* 0x000fe200078e0002 */
[----:B------:R-:W-:Y:S01]  /*0160*/  CS2R R22, SRZ ;  /* 0x0000000000167805 */ /* 0x000fe2000001ff00 */
[----:B------:R-:W-:-:S04]  /*0170*/  ULOP3.LUT UR10, UR8, 0x7ffffff0, URZ, 0xc0, !UPT ;  /* 0x7ffffff0080a7892 */ /* 0x000fc8000f8ec0ff */
[----:B------:R-:W-:Y:S02]  /*0180*/  UIADD3 UR11, UPT, UPT, -UR10, URZ, URZ ;  /* 0x000000ff0a0b7290 */ /* 0x000fe4000fffe1ff */
[----:B------:R-:W-:Y:S01]  /*0190*/  MOV R3, UR10 ;  /* 0x0000000a00037c02 */ /* 0x000fe20008000f00 */
[----:B0-----:R-:W-:Y:S02]  /*01a0*/  UIADD3 UR4, UP2, UPT, UR14, 0x40, URZ ;  /* 0x000000400e047890 */ /* 0x001fe4000ff5e0ff */
[----:B------:R-:W-:Y:S02]  /*01b0*/  UIADD3 UR6, UP1, UPT, UR12, 0x40, URZ ;  /* 0x000000400c067890 */ /* 0x000fe4000ff3e0ff */
[----:B------:R-:W-:Y:S02]  /*01c0*/  UIADD3.X UR5, UPT, UPT, URZ, UR15, URZ, UP2, !UPT ;  /* 0x0000000fff057290 */ /* 0x000fe400097fe4ff */
[----:B------:R-:W-:Y:S01]  /*01d0*/  IMAD.U32 R4, RZ, RZ, UR4 ;  /* 0x00000004ff047e24 */ /* 0x000fe2000f8e00ff */
[----:B------:R-:W-:-:S03]  /*01e0*/  UIADD3.X UR7, UPT, UPT, URZ, UR13, URZ, UP1, !UPT ;  /* 0x0000000dff077290 */ /* 0x000fc60008ffe4ff */
[----:B------:R-:W-:-:S09]  /*01f0*/  MOV R5, UR5 ;  /* 0x0000000500057c02 */ /* 0x000fd20008000f00 */
.L_x_16:
[----:B------:R-:W-:Y:S01]  /*0200*/  MOV R29, UR7 ;  /* 0x00000007001d7c02 */ /* 0x000fe20008000f00 */
[----:B------:R-:W-:Y:S01]  /*0210*/  IMAD.U32 R28, RZ, RZ, UR6 ;  /* 0x00000006ff1c7e24 */ /* 0x000fe2000f8e00ff */
[----:B------:R-:W2:Y:S03]  /*0220*/  LDG.E.64 R6, desc[UR16][R4.64+-0x40] ;  /* 0xffffc01004067981 */ /* 0x000ea6000c1e1b00 */
[----:B------:R-:W-:Y:S01]  /*0230*/  IMAD.WIDE R28, R26, 0x8, R28 ;  /* 0x000000081a1c7825 */ /* 0x000fe200078e021c */
[----:B------:R-:W3:Y:S04]  /*0240*/  LDG.E.64 R12, desc[UR16][R4.64+-0x38] ;  /* 0xffffc810040c7981 */ /* 0x000ee8000c1e1b00 */
[----:B------:R-:W2:Y:S04]  /*0250*/  LDG.E.64 R16, desc[UR16][R28.64+-0x40] ;  /* 0xffffc0101c107981 */ /* 0x000ea8000c1e1b00 */
[----:B------:R-:W3:Y:S04]  /*0260*/  LDG.E.64 R14, desc[UR16][R28.64+-0x38] ;  /* 0xffffc8101c0e7981 */ /* 0x000ee8000c1e1b00 */
[----:B------:R-:W4:Y:S04]  /*0270*/  LDG.E.64 R8, desc[UR16][R4.64+-0x30] ;  /* 0xffffd01004087981 */ /* 0x000f28000c1e1b00 */
        /* <DEDUP_REMOVED lines=8> */
[----:B------:R-:W-:-:S03]  /*0300*/  DADD R22, |R6|, R22 ;  /* 0x0000000006167229 */ /* 0x000fc60000000216 */
[----:B------:R-:W3:Y:S01]  /*0310*/  LDG.E.64 R6, desc[UR16][R4.64+-0x10] ;  /* 0xfffff01004067981 */ /* 0x000ee2000c1e1b00 */
[----:B----4-:R-:W-:-:S03]  /*0320*/  DADD R8, R10, -R8 ;  /* 0x000000000a087229 */ /* 0x010fc60000000808 */
        /* <DEDUP_REMOVED lines=42> */
[----:B0-----:R-:W-:Y:S02]  /*05d0*/  IADD3 R4, P0, PT, R4, 0x80, RZ ;  /* 0x0000008004047810 */ /* 0x001fe40007f1e0ff */
[----:B------:R-:W-:-:S03]  /*05e0*/  IADD3 R26, PT, PT, R26, 0x10, RZ ;  /* 0x000000101a1a7810 */ /* 0x000fc60007ffe0ff */
[----:B------:R-:W-:Y:S01]  /*05f0*/  IMAD.X R5, RZ, RZ, R5, P0 ;  /* 0x000000ffff057224 */ /* 0x000fe200000e0605 */
        /* <DEDUP_REMOVED lines=9> */
.L_x_15:
        /* <DEDUP_REMOVED lines=33> */
[----:B------:R-:W-:Y:S01]  /*08a0*/  IADD3 R3, PT, PT, R3, 0x8, RZ ;  /* 0x0000000803037810 */ /* 0x000fe20007ffe0ff */
        /* <DEDUP_REMOVED lines=9> */
.L_x_17:
[----:B------:R-:W-:Y:S05]  /*0940*/  BRA.U !UP1, `(.L_x_14) ;  /* 0x0000000109b47547 */ /* 0x000fea000b800000 */
[----:B------:R-:W-:Y:S02]  /*0950*/  UISETP.GE.U32.AND UP0, UPT, UR5, 0x4, UPT ;  /* 0x000000040500788c */ /* 0x000fe4000bf06070 */
[----:B------:R-:W-:-:S04]  /*0960*/  ULOP3.LUT UR4, UR8, 0x3, URZ, 0xc0, !UPT ;  /* 0x0000000308047892 */ /* 0x000fc8000f8ec0ff */
[----:B------:R-:W-:-:S03]  /*0970*/  UISETP.NE.AND UP1, UPT, UR4, URZ, UPT ;  /* 0x000000ff0400728c */ /* 0x000fc6000bf25270 */
[----:B------:R-:W-:Y:S08]  /*0980*/  BRA.U !UP0, `(.L_x_18) ;  /* 0x0000000108587547 */ /* 0x000ff0000b800000 */
[----:B------:R-:W0:Y:S01]  /*0990*/  LDC.64 R4, c[0x0][0x380] ;  /* 0x0000e000ff047b82 */ /* 0x000e220000000a00 */
[----:B------:R-:W-:-:S07]  /*09a0*/  IADD3 R17, PT, PT, R2, R3, RZ ;  /* 0x0000000302117210 */ /* 0x000fce0007ffe0ff */
        /* <DEDUP_REMOVED lines=20> */
.L_x_18:
[----:B------:R-:W-:Y:S05]  /*0af0*/  BRA.U !UP1, `(.L_x_14) ;  /* 0x0000000109487547 */ /* 0x000fea000b800000 */
[----:B------:R-:W0:Y:S01]  /*0b00*/  LDC.64 R6, c[0x0][0x388] ;  /* 0x0000e200ff067b82 */ /* 0x000e220000000a00 */
[----:B------:R-:W-:Y:S01]  /*0b10*/  IADD3 R11, PT, PT, R2, R3, RZ ;  /* 0x00000003020b7210 */ /* 0x000fe20007ffe0ff */
[----:B------:R-:W-:-:S06]  /*0b20*/  UIADD3 UR4, UPT, UPT, -UR4, URZ, URZ ;  /* 0x000000ff04047290 */ /* 0x000fcc000fffe1ff */
[----:B------:R-:W1:Y:S01]  /*0b30*/  LDC.64 R4, c[0x0][0x380] ;  /* 0x0000e000ff047b82 */ /* 0x000e620000000a00 */
[----:B0-----:R-:W-:-:S04]  /*0b40*/  IMAD.WIDE.U32 R6, R3, 0x8, R6 ;  /* 0x0000000803067825 */ /* 0x001fc800078e0006 */
[----:B------:R-:W-:Y:S01]  /*0b50*/  IMAD.MOV.U32 R9, RZ, RZ, R7 ;  /* 0x000000ffff097224 */ /* 0x000fe200078e0007 */
[----:B------:R-:W-:-:S07]  /*0b60*/  MOV R8, R6 ;  /* 0x0000000600087202 */ /* 0x000fce0000000f00 */
.L_x_19:
[----:B-1----:R-:W-:Y:S01]  /*0b70*/  IMAD.WIDE R2, R11, 0x8, R4 ;  /* 0x000000080b027825 */ /* 0x002fe200078e0204 */
[----:B------:R0:W2:Y:S05]  /*0b80*/  LDG.E.64 R6, desc[UR16][R8.64] ;  /* 0x0000001008067981 */ /* 0x0000aa000c1e1b00 */
[----:B------:R-:W2:Y:S01]  /*0b90*/  LDG.E.64 R2, desc[UR16][R2.64] ;  /* 0x0000001002027981 */ /* 0x000ea2000c1e1b00 */
[----:B------:R-:W-:-:S04]  /*0ba0*/  UIADD3 UR4, UPT, UPT, UR4, 0x1, URZ ;  /* 0x0000000104047890 */ /* 0x000fc8000fffe0ff */
[----:B------:R-:W-:Y:S01]  /*0bb0*/  UISETP.NE.AND UP0, UPT, UR4, URZ, UPT ;  /* 0x000000ff0400728c */ /* 0x000fe2000bf05270 */
[----:B0-----:R-:W-:Y:S02]  /*0bc0*/  IADD3 R8, P0, PT, R8, 0x8, RZ ;  /* 0x0000000808087810 */ /* 0x001fe40007f1e0ff */
[----:B------:R-:W-:Y:S02]  /*0bd0*/  IADD3 R11, PT, PT, R11, 0x1, RZ ;  /* 0x000000010b0b7810 */ /* 0x000fe40007ffe0ff */
[----:B------:R-:W-:Y:S01]  /*0be0*/  IADD3.X R9, PT, PT, RZ, R9, RZ, P0, !PT ;  /* 0x00000009ff097210 */ /* 0x000fe200007fe4ff */
[----:B--2---:R-:W-:-:S08]  /*0bf0*/  DADD R6, R2, -R6 ;  /* 0x0000000002067229 */ /* 0x004fd00000000806 */
[----:B------:R-:W-:Y:S01]  /*0c00*/  DADD R22, |R6|, R22 ;  /* 0x0000000006167229 */ /* 0x000fe20000000216 */
[----:B------:R-:W-:Y:S10]  /*0c10*/  BRA.U UP0, `(.L_x_19) ;  /* 0xfffffffd00d47547 */ /* 0x000ff4000b83ffff */
.L_x_14:
[----:B------:R-:W0:Y:S02]  /*0c20*/  LDC.64 R2, c[0x0][0x390] ;  /* 0x0000e400ff027b82 */ /* 0x000e240000000a00 */
[----:B0-----:R-:W-:-:S05]  /*0c30*/  IMAD.WIDE R2, R0, 0x8, R2 ;  /* 0x0000000800027825 */ /* 0x001fca00078e0202 */
[----:B------:R-:W-:Y:S01]  /*0c40*/  STG.E.64 desc[UR16][R2.64], R22 ;  /* 0x0000001602007986 */ /* 0x000fe2000c101b10 */
[----:B------:R-:W-:Y:S05]  /*0c50*/  EXIT ;  /* 0x000000000000794d */ /* 0x000fea0003800000 */
.L_x_20:
        /* <DEDUP_REMOVED lines=10> */
.L_x_89:


//--------------------- .text._Z39compute_distance_sum_squares_normalizedPdS_S_ii --------------------------
	.section	.text._Z39compute_distance_sum_squares_normalizedPdS_S_ii,"ax",@progbits
	.align	128
        .global         _Z39compute_distance_sum_squares_normalizedPdS_S_ii
        .type           _Z39compute_distance_sum_squares_normalizedPdS_S_ii,@function
        .size           _Z39compute_distance_sum_squares_normalizedPdS_S_ii,(.L_x_83 - _Z39compute_distance_sum_squares_normalizedPdS_S_ii)
        .other          _Z39compute_distance_sum_squares_normalizedPdS_S_ii,@"STO_CUDA_ENTRY STV_DEFAULT"
_Z39compute_distance_sum_squares_normalizedPdS_S_ii:
.text._Z39compute_distance_sum_squares_normalizedPdS_S_ii:
        /* <DEDUP_REMOVED lines=13> */
[----:B------:R-:W0:Y:S01]  /*00d0*/  LDC.64 R2, c[0x0][0x380] ;  /* 0x0000e000ff027b82 */ /* 0x000e220000000a00 */
[----:B------:R-:W-:Y:S01]  /*00e0*/  IMAD R7, R0, UR5, RZ ;  /* 0x0000000500077c24 */ /* 0x000fe2000f8e02ff */
[----:B------:R-:W-:Y:S01]  /*00f0*/  CS2R R4, SRZ ;  /* 0x0000000000047805 */ /* 0x000fe2000001ff00 */
[----:B------:R-:W1:Y:S01]  /*0100*/  LDCU.64 UR8, c[0x0][0x388] ;  /* 0x00007100ff0877ac */ /* 0x000e620008000a00 */
[----:B------:R-:W-:-:S12]  /*0110*/  UIADD3 UR4, UPT, UPT, -UR5, URZ, URZ ;  /* 0x000000ff05047290 */ /* 0x000fd8000fffe1ff */
.L_x_24:
[----:B0-----:R-:W-:-:S04]  /*0120*/  IMAD.WIDE R8, R7, 0x8, R2 ;  /* 0x0000000807087825 */ /* 0x001fc800078e0202 */
[----:B-1----:R-:W-:Y:S02]  /*0130*/  IMAD.U32 R12, RZ, RZ, UR8 ;  /* 0x00000008ff0c7e24 */ /* 0x002fe4000f8e00ff */
[----:B------:R-:W-:Y:S01]  /*0140*/  IMAD.U32 R13, RZ, RZ, UR9 ;  /* 0x00000009ff0d7e24 */ /* 0x000fe2000f8e00ff */
[----:B------:R-:W2:Y:S04]  /*0150*/  LDG.E.64 R8, desc[UR6][R8.64] ;  /* 0x0000000608087981 */ /* 0x000ea8000c1e1b00 */
[----:B------:R-:W2:Y:S01]  /*0160*/  LDG.E.64 R10, desc[UR6][R12.64] ;  /* 0x000000060c0a7981 */ /* 0x000ea2000c1e1b00 */
[----:B------:R-:W-:Y:S01]  /*0170*/  UIADD3 UR4, UPT, UPT, UR4, 0x1, URZ ;  /* 0x0000000104047890 */ /* 0x000fe2000fffe0ff */
[----:B------:R-:W-:Y:S01]  /*0180*/  BSSY.RECONVERGENT B0, `(.L_x_22) ;  /* 0x0000048000007945 */ /* 0x000fe20003800200 */
[----:B------:R-:W-:-:S02]  /*0190*/  IMAD.MOV.U32 R14, RZ, RZ, 0x3f800000 ;  /* 0x3f800000ff0e7424 */ /* 0x000fc400078e00ff */
[----:B------:R-:W-:Y:S01]  /*01a0*/  UISETP.NE.AND UP1, UPT, UR4, URZ, UPT ;  /* 0x000000ff0400728c */ /* 0x000fe2000bf25270 */
[----:B--2---:R-:W-:-:S06]  /*01b0*/  DADD R10, R8, -R10 ;  /* 0x00000000080a7229 */ /* 0x004fcc000000080a */
[----:B------:R-:W0:Y:S02]  /*01c0*/  F2F.F32.F64 R6, R10 ;  /* 0x0000000a00067310 */ /* 0x000e240000301000 */
[----:B0-----:R-:W-:-:S13]  /*01d0*/  FSETP.NEU.AND P0, PT, R6, 1, PT ;  /* 0x3f8000000600780b */ /* 0x001fda0003f0d000 */
[----:B------:R-:W-:Y:S05]  /*01e0*/  @!P0 BRA `(.L_x_23) ;  /* 0x0000000400048947 */ /* 0x000fea0003800000 */
[----:B------:R-:W-:-:S13]  /*01f0*/  FSETP.NAN.AND P0, PT, |R6|, |R6|, PT ;  /* 0x400000060600720b */ /* 0x000fda0003f08200 */
[----:B------:R-:W-:Y:S01]  /*0200*/  @P0 FADD R14, R6, 2 ;  /* 0x40000000060e0421 */ /* 0x000fe20000000000 */
[----:B------:R-:W-:Y:S06]  /*0210*/  @P0 BRA `(.L_x_23) ;  /* 0x0000000000f80947 */ /* 0x000fec0003800000 */
[C---:B------:R-:W-:Y:S01]  /*0220*/  FMUL R9, |R6|.reuse, 16777216 ;  /* 0x4b80000006097820 */ /* 0x040fe20000400200 */
[----:B------:R-:W-:Y:S01]  /*0230*/  FSETP.GEU.AND P0, PT, |R6|, 1.175494350822287508e-38, PT ;  /* 0x008000000600780b */ /* 0x000fe20003f0e200 */
[----:B------:R-:W-:-:S03]  /*0240*/  IMAD.MOV.U32 R16, RZ, RZ, 0x3a2c32e4 ;  /* 0x3a2c32e4ff107424 */ /* 0x000fc600078e00ff */
[----:B------:R-:W-:Y:S02]  /*0250*/  FSEL R9, R9, |R6|, !P0 ;  /* 0x4000000609097208 */ /* 0x000fe40004000000 */
[----:B------:R-:W-:Y:S02]  /*0260*/  FSEL R11, RZ, -24, P0 ;  /* 0xc1c00000ff0b7808 */ /* 0x000fe40000000000 */
[----:B------:R-:W-:Y:S02]  /*0270*/  IADD3 R8, PT, PT, R9, -0x3f3504f3, RZ ;  /* 0xc0cafb0d09087810 */ /* 0x000fe40007ffe0ff */
[----:B------:R-:W-:Y:S02]  /*0280*/  FSETP.NEU.AND P0, PT, |R6|, +INF , PT ;  /* 0x7f8000000600780b */ /* 0x000fe40003f0d200 */
[----:B------:R-:W-:Y:S02]  /*0290*/  LOP3.LUT R8, R8, 0xff800000, RZ, 0xc0, !PT ;  /* 0xff80000008087812 */ /* 0x000fe400078ec0ff */
[----:B------:R-:W-:-:S03]  /*02a0*/  FSETP.NEU.AND P0, PT, R6, RZ, P0 ;  /* 0x000000ff0600720b */ /* 0x000fc6000070d000 */
[----:B------:R-:W-:Y:S01]  /*02b0*/  IMAD.IADD R9, R9, 0x1, -R8 ;  /* 0x0000000109097824 */ /* 0x000fe200078e0a08 */
[----:B------:R-:W-:-:S03]  /*02c0*/  I2FP.F32.S32 R8, R8 ;  /* 0x0000000800087245 */ /* 0x000fc60000201400 */
[C---:B------:R-:W-:Y:S01]  /*02d0*/  FADD R13, R9.reuse, 1 ;  /* 0x3f800000090d7421 */ /* 0x040fe20000000000 */
[----:B------:R-:W-:-:S04]  /*02e0*/  FADD R12, R9, -1 ;  /* 0xbf800000090c7421 */ /* 0x000fc80000000000 */
[----:B------:R-:W-:Y:S01]  /*02f0*/  FADD R10, R12, R12 ;  /* 0x0000000c0c0a7221 */ /* 0x000fe20000000000 */
[----:B------:R-:W0:Y:S01]  /*0300*/  MUFU.RCP R13, R13 ;  /* 0x0000000d000d7308 */ /* 0x000e220000001000 */
[----:B------:R-:W-:Y:S02]  /*0310*/  @!P0 FADD R6, R6, R6 ;  /* 0x0000000606068221 */ /* 0x000fe40000000000 */
[----:B0-----:R-:W-:Y:S01]  /*0320*/  FMUL R9, R13, R10 ;  /* 0x0000000a0d097220 */ /* 0x001fe20000400000 */
[----:B------:R-:W-:-:S03]  /*0330*/  FFMA R10, R8, 1.1920928955078125e-07, R11 ;  /* 0x34000000080a7823 */ /* 0x000fc6000000000b */
[----:B------:R-:W-:Y:S01]  /*0340*/  FADD R14, R12, -R9 ;  /* 0x800000090c0e7221 */ /* 0x000fe20000000000 */
[CC--:B------:R-:W-:Y:S01]  /*0350*/  FMUL R11, R9.reuse, R9.reuse ;  /* 0x00000009090b7220 */ /* 0x0c0fe20000400000 */
[----:B------:R-:W-:Y:S02]  /*0360*/  FFMA R8, R9, 1.4426950216293334961, R10 ;  /* 0x3fb8aa3b09087823 */ /* 0x000fe4000000000a */
[----:B------:R-:W-:Y:S01]  /*0370*/  FADD R15, R14, R14 ;  /* 0x0000000e0e0f7221 */ /* 0x000fe20000000000 */
[C---:B------:R-:W-:Y:S01]  /*0380*/  FFMA R14, R11.reuse, R16, 0.0032181653659790754318 ;  /* 0x3b52e7db0b0e7423 */ /* 0x040fe20000000010 */
[----:B------:R-:W-:Y:S02]  /*0390*/  FADD R10, R10, -R8 ;  /* 0x800000080a0a7221 */ /* 0x000fe40000000000 */
[----:B------:R-:W-:Y:S01]  /*03a0*/  FFMA R12, R12, -R9, R15 ;  /* 0x800000090c0c7223 */ /* 0x000fe2000000000f */
[----:B------:R-:W-:Y:S01]  /*03b0*/  FFMA R14, R11, R14, 0.018033718690276145935 ;  /* 0x3c93bb730b0e7423 */ /* 0x000fe2000000000e */
[----:B------:R-:W-:-:S02]  /*03c0*/  FFMA R15, R9, 1.4426950216293334961, R10 ;  /* 0x3fb8aa3b090f7823 */ /* 0x000fc4000000000a */
[----:B------:R-:W-:Y:S01]  /*03d0*/  FMUL R12, R13, R12 ;  /* 0x0000000c0d0c7220 */ /* 0x000fe20000400000 */
[----:B------:R-:W-:-:S03]  /*03e0*/  FFMA R14, R11, R14, 0.12022458761930465698 ;  /* 0x3df6384f0b0e7423 */ /* 0x000fc6000000000e */
[----:B------:R-:W-:Y:S01]  /*03f0*/  FFMA R10, R12, 1.4426950216293334961, R15 ;  /* 0x3fb8aa3b0c0a7823 */ /* 0x000fe2000000000f */
[----:B------:R-:W-:-:S03]  /*0400*/  FMUL R14, R11, R14 ;  /* 0x0000000e0b0e7220 */ /* 0x000fc60000400000 */
[----:B------:R-:W-:Y:S01]  /*0410*/  FFMA R13, R9, 1.9251366722983220825e-08, R10 ;  /* 0x32a55e34090d7823 */ /* 0x000fe2000000000a */
[----:B------:R-:W-:-:S04]  /*0420*/  FMUL R11, R14, 3 ;  /* 0x404000000e0b7820 */ /* 0x000fc80000400000 */
[----:B------:R-:W-:-:S04]  /*0430*/  FFMA R11, R12, R11, R13 ;  /* 0x0000000b0c0b7223 */ /* 0x000fc8000000000d */
[----:B------:R-:W-:-:S04]  /*0440*/  FFMA R11, R9, R14, R11 ;  /* 0x0000000e090b7223 */ /* 0x000fc8000000000b */
[----:B------:R-:W-:-:S04]  /*0450*/  FADD R9, R8, R11 ;  /* 0x0000000b08097221 */ /* 0x000fc80000000000 */
[----:B------:R-:W-:Y:S01]  /*0460*/  FMUL R10, R9, 2 ;  /* 0x40000000090a7820 */ /* 0x000fe20000400000 */
[----:B------:R-:W-:-:S03]  /*0470*/  FADD R8, -R8, R9 ;  /* 0x0000000908087221 */ /* 0x000fc60000000100 */
[----:B------:R-:W0:Y:S01]  /*0480*/  FRND R13, R10 ;  /* 0x0000000a000d7307 */ /* 0x000e220000201000 */
[----:B------:R-:W-:Y:S01]  /*0490*/  FADD R8, R11, -R8 ;  /* 0x800000080b087221 */ /* 0x000fe20000000000 */
[----:B------:R-:W-:Y:S01]  /*04a0*/  FFMA R9, R9, 2, -R10 ;  /* 0x4000000009097823 */ /* 0x000fe2000000080a */
[----:B------:R-:W-:Y:S02]  /*04b0*/  MOV R11, 0x391fcb8e ;  /* 0x391fcb8e000b7802 */ /* 0x000fe40000000f00 */
[----:B------:R-:W-:Y:S01]  /*04c0*/  FSETP.GT.AND P2, PT, |R10|, 152, PT ;  /* 0x431800000a00780b */ /* 0x000fe20003f44200 */
[----:B------:R-:W-:Y:S02]  /*04d0*/  FFMA R9, R8, 2, R9 ;  /* 0x4000000008097823 */ /* 0x000fe40000000009 */
[----:B------:R-:W1:Y:S01]  /*04e0*/  F2I.NTZ R12, R10 ;  /* 0x0000000a000c7305 */ /* 0x000e620000203100 */
[----:B0-----:R-:W-:Y:S01]  /*04f0*/  FADD R8, R10, -R13 ;  /* 0x8000000d0a087221 */ /* 0x001fe20000000000 */
[----:B------:R-:W-:-:S03]  /*0500*/  FSETP.GT.AND P1, PT, R13, RZ, PT ;  /* 0x000000ff0d00720b */ /* 0x000fc60003f24000 */
[----:B------:R-:W-:-:S04]  /*0510*/  FADD R8, R8, R9 ;  /* 0x0000000908087221 */ /* 0x000fc80000000000 */
[----:B------:R-:W-:-:S04]  /*0520*/  FFMA R9, R8, R11, 0.0013391353422775864601 ;  /* 0x3aaf85ed08097423 */ /* 0x000fc8000000000b */
[----:B------:R-:W-:-:S04]  /*0530*/  FFMA R9, R8, R9, 0.0096188392490148544312 ;  /* 0x3c1d985608097423 */ /* 0x000fc80000000009 */
[----:B------:R-:W-:-:S04]  /*0540*/  FFMA R9, R8, R9, 0.055503588169813156128 ;  /* 0x3d6357bb08097423 */ /* 0x000fc80000000009 */
[----:B------:R-:W-:Y:S01]  /*0550*/  FFMA R11, R8, R9, 0.24022644758224487305 ;  /* 0x3e75fdec080b7423 */ /* 0x000fe20000000009 */
[----:B------:R-:W-:Y:S02]  /*0560*/  SEL R9, RZ, 0x83000000, P1 ;  /* 0x83000000ff097807 */ /* 0x000fe40000800000 */
[----:B------:R-:W-:Y:S01]  /*0570*/  FSETP.GEU.AND P1, PT, R10, RZ, PT ;  /* 0x000000ff0a00720b */ /* 0x000fe20003f2e000 */
[C---:B------:R-:W-:Y:S02]  /*0580*/  FFMA R13, R8.reuse, R11, 0.69314718246459960938 ;  /* 0x3f317218080d7423 */ /* 0x040fe4000000000b */
[----:B------:R-:W-:Y:S01]  /*0590*/  VIADD R11, R9, 0x7f000000 ;  /* 0x7f000000090b7836 */ /* 0x000fe20000000000 */
[----:B------:R-:W-:Y:S01]  /*05a0*/  FSEL R14, RZ, +INF , !P1 ;  /* 0x7f800000ff0e7808 */ /* 0x000fe20004800000 */
[----:B------:R-:W-:Y:S01]  /*05b0*/  FFMA R8, R8, R13, 1 ;  /* 0x3f80000008087423 */ /* 0x000fe2000000000d */
[----:B-1----:R-:W-:-:S03]  /*05c0*/  IMAD R12, R12, 0x800000, -R9 ;  /* 0x008000000c0c7824 */ /* 0x002fc600078e0a09 */
[----:B------:R-:W-:-:S04]  /*05d0*/  FMUL R11, R11, R8 ;  /* 0x000000080b0b7220 */ /* 0x000fc80000400000 */
[----:B------:R-:W-:Y:S01]  /*05e0*/  @!P2 FMUL R14, R12, R11 ;  /* 0x0000000b0c0ea220 */ /* 0x000fe20000400000 */
[----:B------:R-:W-:-:S07]  /*05f0*/  @!P0 LOP3.LUT R14, R6, 0x7fffffff, RZ, 0xc0, !PT ;  /* 0x7fffffff060e8812 */ /* 0x000fce00078ec0ff */
.L_x_23:
[----:B------:R-:W-:Y:S05]  /*0600*/  BSYNC.RECONVERGENT B0 ;  /* 0x0000000000007941 */ /* 0x000fea0003800200 */
.L_x_22:
[----:B------:R-:W0:Y:S01]  /*0610*/  F2F.F64.F32 R8, R14 ;  /* 0x0000000e00087310 */ /* 0x000e220000201800 */
[----:B------:R-:W-:Y:S01]  /*0620*/  UIADD3 UR8, UP0, UPT, UR8, 0x8, URZ ;  /* 0x0000000808087890 */ /* 0x000fe2000ff1e0ff */
[----:B------:R-:W-:-:S03]  /*0630*/  IADD3 R7, PT, PT, R7, 0x1, RZ ;  /* 0x0000000107077810 */ /* 0x000fc60007ffe0ff */
[----:B------:R-:W-:Y:S01]  /*0640*/  UIADD3.X UR9, UPT, UPT, URZ, UR9, URZ, UP0, !UPT ;  /* 0x00000009ff097290 */ /* 0x000fe200087fe4ff */
[----:B0-----:R-:W-:Y:S01]  /*0650*/  DADD R4, R8, R4 ;  /* 0x0000000008047229 */ /* 0x001fe20000000004 */
[----:B------:R-:W-:Y:S10]  /*0660*/  BRA.U UP1, `(.L_x_24) ;  /* 0xfffffff901ac7547 */ /* 0x000ff4000b83ffff */
.L_x_21:
[----:B------:R-:W0:Y:S01]  /*0670*/  LDCU UR4, c[0x0][0x39c] ;  /* 0x00007380ff0477ac */ /* 0x000e220008000800 */
[----:B------:R-:W-:Y:S01]  /*0680*/  IMAD.MOV.U32 R2, RZ, RZ, 0x1 ;  /* 0x00000001ff027424 */ /* 0x000fe200078e00ff */
[----:B------:R-:W-:Y:S01]  /*0690*/  FSETP.GEU.AND P1, PT, |R5|, 6.5827683646048100446e-37, PT ;  /* 0x036000000500780b */ /* 0x000fe20003f2e200 */
[----:B------:R-:W-:Y:S01]  /*06a0*/  BSSY.RECONVERGENT B0, `(.L_x_25) ;  /* 0x0000010000007945 */ /* 0x000fe20003800200 */
[----:B0-----:R-:W0:Y:S08]  /*06b0*/  I2F.F64 R6, UR4 ;  /* 0x0000000400067d12 */ /* 0x001e300008201c00 */
        /* <DEDUP_REMOVED lines=12> */
[----:B------:R-:W-:-:S07]  /*0780*/  MOV R10, 0x7a0 ;  /* 0x000007a0000a7802 */ /* 0x000fce0000000f00 */
[----:B------:R-:W-:Y:S05]  /*0790*/  CALL.REL.NOINC `($__internal_1_$__cuda_sm20_div_rn_f64_full) ;  /* 0x0000000000147944 */ /* 0x000fea0003c00000 */
.L_x_26:
[----:B------:R-:W-:Y:S05]  /*07a0*/  BSYNC.RECONVERGENT B0 ;  /* 0x0000000000007941 */ /* 0x000fea0003800200 */
.L_x_25:
[----:B------:R-:W0:Y:S02]  /*07b0*/  LDC.64 R4, c[0x0][0x390] ;  /* 0x0000e400ff047b82 */ /* 0x000e240000000a00 */
[----:B0-----:R-:W-:-:S05]  /*07c0*/  IMAD.WIDE R4, R0, 0x8, R4 ;  /* 0x0000000800047825 */ /* 0x001fca00078e0204 */
[----:B------:R-:W-:Y:S01]  /*07d0*/  STG.E.64 desc[UR6][R4.64], R2 ;  /* 0x0000000204007986 */ /* 0x000fe2000c101b06 */
[----:B------:R-:W-:Y:S05]  /*07e0*/  EXIT ;  /* 0x000000000000794d */ /* 0x000fea0003800000 */
        .weak           $__internal_1_$__cuda_sm20_div_rn_f64_full
        .type           $__internal_1_$__cuda_sm20_div_rn_f64_full,@function
        .size           $__internal_1_$__cuda_sm20_div_rn_f64_full,(.L_x_83 - $__internal_1_$__cuda_sm20_div_rn_f64_full)
$__internal_1_$__cuda_sm20_div_rn_f64_full:
[C---:B------:R-:W-:Y:S01]  /*07f0*/  FSETP.GEU.AND P0, PT, |R7|.reuse, 1.469367938527859385e-39, PT ;  /* 0x001000000700780b */ /* 0x040fe20003f0e200 */
[----:B------:R-:W-:Y:S01]  /*0800*/  BSSY.RECONVERGENT B1, `(.L_x_27) ;  /* 0x0000057000017945 */ /* 0x000fe20003800200 */
[----:B------:R-:W-:Y:S02]  /*0810*/  LOP3.LUT R2, R7, 0x800fffff, RZ, 0xc0, !PT ;  /* 0x800fffff07027812 */ /* 0x000fe400078ec0ff */
[C---:B------:R-:W-:Y:S02]  /*0820*/  FSETP.GEU.AND P2, PT, |R5|.reuse, 1.469367938527859385e-39, PT ;  /* 0x001000000500780b */ /* 0x040fe40003f4e200 */
[----:B------:R-:W-:Y:S01]  /*0830*/  LOP3.LUT R3, R2, 0x3ff00000, RZ, 0xfc, !PT ;  /* 0x3ff0000002037812 */ /* 0x000fe200078efcff */
[----:B------:R-:W-:Y:S01]  /*0840*/  IMAD.MOV.U32 R2, RZ, RZ, R6 ;  /* 0x000000ffff027224 */ /* 0x000fe200078e0006 */
[----:B------:R-:W-:Y:S02]  /*0850*/  MOV R16, 0x1 ;  /* 0x0000000100107802 */ /* 0x000fe40000000f00 */
[----:B------:R-:W-:-:S02]  /*0860*/  LOP3.LUT R11, R5, 0x7ff00000, RZ, 0xc0, !PT ;  /* 0x7ff00000050b7812 */ /* 0x000fc400078ec0ff */
[----:B------:R-:W-:Y:S01]  /*0870*/  LOP3.LUT R14, R7, 0x7ff00000, RZ, 0xc0, !PT ;  /* 0x7ff00000070e7812 */ /* 0x000fe200078ec0ff */
[----:B------:R-:W-:-:S03]  /*0880*/  @!P0 DMUL R2, R6, 8.98846567431157953865e+307 ;  /* 0x7fe0000006028828 */ /* 0x000fc60000000000 */
[----:B------:R-:W-:Y:S02]  /*0890*/  ISETP.GE.U32.AND P1, PT, R11, R14, PT ;  /* 0x0000000e0b00720c */ /* 0x000fe40003f26070 */
[----:B------:R-:W-:Y:S01]  /*08a0*/  @!P2 LOP3.LUT R12, R7, 0x7ff00000, RZ, 0xc0, !PT ;  /* 0x7ff00000070ca812 */ /* 0x000fe200078ec0ff */
[----:B------:R-:W0:Y:S01]  /*08b0*/  MUFU.RCP64H R17, R3 ;  /* 0x0000000300117308 */ /* 0x000e220000001800 */
[----:B------:R-:W-:Y:S02]  /*08c0*/  @!P2 MOV R18, RZ ;  /* 0x000000ff0012a202 */ /* 0x000fe40000000f00 */
        /* <DEDUP_REMOVED lines=32> */
[----:B------:R-:W-:-:S03]  /*0ad0*/  IMAD.MOV.U32 R4, RZ, RZ, RZ ;  /* 0x000000ffff047224 */ /* 0x000fc600078e00ff */
[----:B------:R-:W-:-:S06]  /*0ae0*/  IADD3 R5, PT, PT, R11, 0x7fe00000, RZ ;  /* 0x7fe000000b057810 */ /* 0x000fcc0007ffe0ff */
        /* <DEDUP_REMOVED lines=9> */
[----:B------:R-:W-:Y:S01]  /*0b80*/  IADD3 R3, PT, PT, -R11, RZ, RZ ;  /* 0x000000ff0b037210 */ /* 0x000fe20007ffe1ff */
[----:B------:R-:W-:Y:S01]  /*0b90*/  IMAD.MOV.U32 R2, RZ, RZ, RZ ;  /* 0x000000ffff027224 */ /* 0x000fe200078e00ff */
        /* <DEDUP_REMOVED lines=8> */
.L_x_28:
[----:B------:R-:W-:-:S14]  /*0c20*/  DSETP.NAN.AND P0, PT, R4, R4, PT ;  /* 0x000000040400722a */ /* 0x000fdc0003f08000 */
[----:B------:R-:W-:Y:S05]  /*0c30*/  @P0 BRA `(.L_x_30) ;  /* 0x0000000000440947 */ /* 0x000fea0003800000 */
[----:B------:R-:W-:-:S14]  /*0c40*/  DSETP.NAN.AND P0, PT, R6, R6, PT ;  /* 0x000000060600722a */ /* 0x000fdc0003f08000 */
[----:B------:R-:W-:Y:S05]  /*0c50*/  @P0 BRA `(.L_x_31) ;  /* 0x0000000000300947 */ /* 0x000fea0003800000 */
[----:B------:R-:W-:Y:S01]  /*0c60*/  ISETP.NE.AND P0, PT, R21, R20, PT ;  /* 0x000000141500720c */ /* 0x000fe20003f05270 */
[----:B------:R-:W-:Y:S01]  /*0c70*/  IMAD.MOV.U32 R12, RZ, RZ, 0x0 ;  /* 0x00000000ff0c7424 */ /* 0x000fe200078e00ff */
[----:B------:R-:W-:-:S11]  /*0c80*/  MOV R13, 0xfff80000 ;  /* 0xfff80000000d7802 */ /* 0x000fd60000000f00 */
[----:B------:R-:W-:Y:S05]  /*0c90*/  @!P0 BRA `(.L_x_29) ;  /* 0x0000000000348947 */ /* 0x000fea0003800000 */
[----:B------:R-:W-:Y:S02]  /*0ca0*/  ISETP.NE.AND P0, PT, R21, 0x7ff00000, PT ;  /* 0x7ff000001500780c */ /* 0x000fe40003f05270 */
[----:B------:R-:W-:Y:S02]  /*0cb0*/  LOP3.LUT R13, R5, 0x80000000, R7, 0x48, !PT ;  /* 0x80000000050d7812 */ /* 0x000fe400078e4807 */
[----:B------:R-:W-:-:S13]  /*0cc0*/  ISETP.EQ.OR P0, PT, R20, RZ, !P0 ;  /* 0x000000ff1400720c */ /* 0x000fda0004702670 */
[----:B------:R-:W-:Y:S01]  /*0cd0*/  @P0 LOP3.LUT R2, R13, 0x7ff00000, RZ, 0xfc, !PT ;  /* 0x7ff000000d020812 */ /* 0x000fe200078efcff */
[----:B------:R-:W-:Y:S02]  /*0ce0*/  @!P0 IMAD.MOV.U32 R12, RZ, RZ, RZ ;  /* 0x000000ffff0c8224 */ /* 0x000fe400078e00ff */
[----:B------:R-:W-:Y:S01]  /*0cf0*/  @P0 IMAD.MOV.U32 R12, RZ, RZ, RZ ;  /* 0x000000ffff0c0224 */ /* 0x000fe200078e00ff */
[----:B------:R-:W-:Y:S01]  /*0d00*/  @P0 MOV R13, R2 ;  /* 0x00000002000d0202 */ /* 0x000fe20000000f00 */
[----:B------:R-:W-:Y:S06]  /*0d10*/  BRA `(.L_x_29) ;  /* 0x0000000000147947 */ /* 0x000fec0003800000 */
.L_x_31:
[----:B------:R-:W-:Y:S01]  /*0d20*/  LOP3.LUT R13, R7, 0x80000, RZ, 0xfc, !PT ;  /* 0x00080000070d7812 */ /* 0x000fe200078efcff */
[----:B------:R-:W-:Y:S01]  /*0d30*/  IMAD.MOV.U32 R12, RZ, RZ, R6 ;  /* 0x000000ffff0c7224 */ /* 0x000fe200078e0006 */
[----:B------:R-:W-:Y:S06]  /*0d40*/  BRA `(.L_x_29) ;  /* 0x0000000000087947 */ /* 0x000fec0003800000 */
.L_x_30:
[----:B------:R-:W-:Y:S01]  /*0d50*/  LOP3.LUT R13, R5, 0x80000, RZ, 0xfc, !PT ;  /* 0x00080000050d7812 */ /* 0x000fe200078efcff */
[----:B------:R-:W-:-:S07]  /*0d60*/  IMAD.MOV.U32 R12, RZ, RZ, R4 ;  /* 0x000000ffff0c7224 */ /* 0x000fce00078e0004 */
.L_x_29:
[----:B------:R-:W-:Y:S05]  /*0d70*/  BSYNC.RECONVERGENT B1 ;  /* 0x0000000000017941 */ /* 0x000fea0003800200 */
.L_x_27:
[----:B------:R-:W-:Y:S01]  /*0d80*/  HFMA2 R11, -RZ, RZ, 0, 0 ;  /* 0x00000000ff0b7431 */ /* 0x000fe200000001ff */
[----:B------:R-:W-:Y:S01]  /*0d90*/  MOV R2, R12 ;  /* 0x0000000c00027202 */ /* 0x000fe20000000f00 */
[----:B------:R-:W-:Y:S02]  /*0da0*/  IMAD.MOV.U32 R3, RZ, RZ, R13 ;  /* 0x000000ffff037224 */ /* 0x000fe400078e000d */
[----:B------:R-:W-:Y:S05]  /*0db0*/  RET.REL.NODEC R10 `(_Z39compute_distance_sum_squares_normalizedPdS_S_ii) ;  /* 0xfffffff00a907950 */ /* 0x000fea0003c3ffff */
.L_x_32:
        /* <DEDUP_REMOVED lines=12> */
.L_x_83:


//--------------------- .text._Z28compute_distance_sum_squaresPdS_S_ii --------------------------
	.section	.text._Z28compute_distance_sum_squaresPdS_S_ii,"ax",@progbits
	.align	128
        .global         _Z28compute_distance_sum_squaresPdS_S_ii
        .type           _Z28compute_distance_sum_squaresPdS_S_ii,@function
        .size           _Z28compute_distance_sum_squaresPdS_S_ii,(.L_x_91 - _Z28compute_distance_sum_squaresPdS_S_ii)
        .other          _Z28compute_distance_sum_squaresPdS_S_ii,@"STO_CUDA_ENTRY STV_DEFAULT"
_Z28compute_distance_sum_squaresPdS_S_ii:
.text._Z28compute_distance_sum_squaresPdS_S_ii:
        /* <DEDUP_REMOVED lines=18> */
.L_x_36:
[----:B0-----:R-:W-:Y:S01]  /*0120*/  IMAD.WIDE R8, R7, 0x8, R4 ;  /* 0x0000000807087825 */ /* 0x001fe200078e0204 */
[----:B-1----:R-:W-:Y:S02]  /*0130*/  MOV R12, UR8 ;  /* 0x00000008000c7c02 */ /* 0x002fe40008000f00 */
[----:B------:R-:W-:-:S03]  /*0140*/  MOV R13, UR9 ;  /* 0x00000009000d7c02 */ /* 0x000fc60008000f00 */
[----:B------:R-:W2:Y:S04]  /*0150*/  LDG.E.64 R8, desc[UR6][R8.64] ;  /* 0x0000000608087981 */ /* 0x000ea8000c1e1b00 */
[----:B------:R-:W2:Y:S01]  /*0160*/  LDG.E.64 R10, desc[UR6][R12.64] ;  /* 0x000000060c0a7981 */ /* 0x000ea2000c1e1b00 */
[----:B------:R-:W-:Y:S01]  /*0170*/  UIADD3 UR4, UPT, UPT, UR4, 0x1, URZ ;  /* 0x0000000104047890 */ /* 0x000fe2000fffe0ff */
[----:B------:R-:W-:Y:S01]  /*0180*/  BSSY.RECONVERGENT B0, `(.L_x_34) ;  /* 0x0000048000007945 */ /* 0x000fe20003800200 */
[----:B------:R-:W-:Y:S02]  /*0190*/  MOV R14, 0x3f800000 ;  /* 0x3f800000000e7802 */ /* 0x000fe40000000f00 */
        /* <DEDUP_REMOVED lines=10> */
[----:B------:R-:W-:-:S03]  /*0240*/  HFMA2 R16, -RZ, RZ, 0.771484375, 0.21533203125 ;  /* 0x3a2c32e4ff107431 */ /* 0x000fc600000001ff */
[----:B------:R-:W-:Y:S02]  /*0250*/  FSEL R9, R9, |R6|, !P0 ;  /* 0x4000000609097208 */ /* 0x000fe40004000000 */
[----:B------:R-:W-:Y:S02]  /*0260*/  FSEL R11, RZ, -24, P0 ;  /* 0xc1c00000ff0b7808 */ /* 0x000fe40000000000 */
[----:B------:R-:W-:Y:S02]  /*0270*/  IADD3 R8, PT, PT, R9, -0x3f3504f3, RZ ;  /* 0xc0cafb0d09087810 */ /* 0x000fe40007ffe0ff */
[----:B------:R-:W-:Y:S02]  /*0280*/  FSETP.NEU.AND P0, PT, |R6|, +INF , PT ;  /* 0x7f8000000600780b */ /* 0x000fe40003f0d200 */
[----:B------:R-:W-:Y:S02]  /*0290*/  LOP3.LUT R8, R8, 0xff800000, RZ, 0xc0, !PT ;  /* 0xff80000008087812 */ /* 0x000fe400078ec0ff */
[----:B------:R-:W-:-:S02]  /*02a0*/  FSETP.NEU.AND P0, PT, R6, RZ, P0 ;  /* 0x000000ff0600720b */ /* 0x000fc4000070d000 */
[-C--:B------:R-:W-:Y:S02]  /*02b0*/  IADD3 R9, PT, PT, R9, -R8.reuse, RZ ;  /* 0x8000000809097210 */ /* 0x080fe40007ffe0ff */
        /* <DEDUP_REMOVED lines=44> */
[----:B------:R-:W-:Y:S01]  /*0580*/  FFMA R13, R8, R11, 0.69314718246459960938 ;  /* 0x3f317218080d7423 */ /* 0x000fe2000000000b */
[----:B------:R-:W-:Y:S02]  /*0590*/  IADD3 R11, PT, PT, R9, 0x7f000000, RZ ;  /* 0x7f000000090b7810 */ /* 0x000fe40007ffe0ff */
[----:B-1----:R-:W-:Y:S01]  /*05a0*/  LEA R12, R12, -R9, 0x17 ;  /* 0x800000090c0c7211 */ /* 0x002fe200078eb8ff */
[----:B------:R-:W-:Y:S01]  /*05b0*/  FFMA R8, R8, R13, 1 ;  /* 0x3f80000008087423 */ /* 0x000fe2000000000d */
[----:B------:R-:W-:-:S03]  /*05c0*/  FSEL R14, RZ, +INF , !P1 ;  /* 0x7f800000ff0e7808 */ /* 0x000fc60004800000 */
[----:B------:R-:W-:-:S04]  /*05d0*/  FMUL R11, R11, R8 ;  /* 0x000000080b0b7220 */ /* 0x000fc80000400000 */
[----:B------:R-:W-:Y:S01]  /*05e0*/  @!P2 FMUL R14, R12, R11 ;  /* 0x0000000b0c0ea220 */ /* 0x000fe20000400000 */
[----:B------:R-:W-:-:S07]  /*05f0*/  @!P0 LOP3.LUT R14, R6, 0x7fffffff, RZ, 0xc0, !PT ;  /* 0x7fffffff060e8812 */ /* 0x000fce00078ec0ff */
.L_x_35:
[----:B------:R-:W-:Y:S05]  /*0600*/  BSYNC.RECONVERGENT B0 ;  /* 0x0000000000007941 */ /* 0x000fea0003800200 */
.L_x_34:
[----:B------:R-:W0:Y:S01]  /*0610*/  F2F.F64.F32 R8, R14 ;  /* 0x0000000e00087310 */ /* 0x000e220000201800 */
[----:B------:R-:W-:Y:S01]  /*0620*/  UIADD3 UR8, UP0, UPT, UR8, 0x8, URZ ;  /* 0x0000000808087890 */ /* 0x000fe2000ff1e0ff */
[----:B------:R-:W-:-:S03]  /*0630*/  IADD3 R7, PT, PT, R7, 0x1, RZ ;  /* 0x0000000107077810 */ /* 0x000fc60007ffe0ff */
[----:B------:R-:W-:Y:S01]  /*0640*/  UIADD3.X UR9, UPT, UPT, URZ, UR9, URZ, UP0, !UPT ;  /* 0x00000009ff097290 */ /* 0x000fe200087fe4ff */
[----:B0-----:R-:W-:Y:S01]  /*0650*/  DADD R2, R8, R2 ;  /* 0x0000000008027229 */ /* 0x001fe20000000002 */
[----:B------:R-:W-:Y:S10]  /*0660*/  BRA.U UP1, `(.L_x_36) ;  /* 0xfffffff901ac7547 */ /* 0x000ff4000b83ffff */
.L_x_33:
[----:B------:R-:W0:Y:S02]  /*0670*/  LDC.64 R4, c[0x0][0x390] ;  /* 0x0000e400ff047b82 */ /* 0x000e240000000a00 */
[----:B0-----:R-:W-:-:S05]  /*0680*/  IMAD.WIDE R4, R0, 0x8, R4 ;  /* 0x0000000800047825 */ /* 0x001fca00078e0204 */
[----:B------:R-:W-:Y:S01]  /*0690*/  STG.E.64 desc[UR6][R4.64], R2 ;  /* 0x0000000204007986 */ /* 0x000fe2000c101b06 */
[----:B------:R-:W-:Y:S05]  /*06a0*/  EXIT ;  /* 0x000000000000794d */ /* 0x000fea0003800000 */
.L_x_37:
        /* <DEDUP_REMOVED lines=13> */
.L_x_91:


//--------------------- .text._Z26compute_distance_euclideanPdS_S_ii --------------------------
	.section	.text._Z26compute_distance_euclideanPdS_S_ii,"ax",@progbits
	.align	128
        .global         _Z26compute_distance_euclideanPdS_S_ii
        .type           _Z26compute_distance_euclideanPdS_S_ii,@function
        .size           _Z26compute_distance_euclideanPdS_S_ii,(.L_x_85 - _Z26compute_distance_euclideanPdS_S_ii)
        .other          _Z26compute_distance_euclideanPdS_S_ii,@"STO_CUDA_ENTRY STV_DEFAULT"
_Z26compute_distance_euclideanPdS_S_ii:
.text._Z26compute_distance_euclideanPdS_S_ii:
        /* <DEDUP_REMOVED lines=9> */
[----:B------:R-:W-:Y:S01]  /*0090*/  HFMA2 R0, -RZ, RZ, 0, 0 ;  /* 0x00000000ff007431 */ /* 0x000fe200000001ff */
        /* <DEDUP_REMOVED lines=8> */
.L_x_41:
[----:B0-----:R-:W-:Y:S01]  /*0120*/  IMAD.WIDE R8, R3, 0x8, R4 ;  /* 0x0000000803087825 */ /* 0x001fe200078e0204 */
[----:B-1----:R-:W-:-:S03]  /*0130*/  MOV R13, UR9 ;  /* 0x00000009000d7c02 */ /* 0x002fc60008000f00 */
[----:B------:R-:W-:Y:S02]  /*0140*/  IMAD.U32 R12, RZ, RZ, UR8 ;  /* 0x00000008ff0c7e24 */ /* 0x000fe4000f8e00ff */
[----:B------:R-:W2:Y:S04]  /*0150*/  LDG.E.64 R8, desc[UR6][R8.64] ;  /* 0x0000000608087981 */ /* 0x000ea8000c1e1b00 */
[----:B------:R-:W2:Y:S01]  /*0160*/  LDG.E.64 R10, desc[UR6][R12.64] ;  /* 0x000000060c0a7981 */ /* 0x000ea2000c1e1b00 */
[----:B------:R-:W-:Y:S01]  /*0170*/  UIADD3 UR4, UPT, UPT, UR4, 0x1, URZ ;  /* 0x0000000104047890 */ /* 0x000fe2000fffe0ff */
[----:B------:R-:W-:Y:S01]  /*0180*/  BSSY.RECONVERGENT B0, `(.L_x_39) ;  /* 0x0000048000007945 */ /* 0x000fe20003800200 */
[----:B------:R-:W-:Y:S02]  /*0190*/  IMAD.MOV.U32 R14, RZ, RZ, 0x3f800000 ;  /* 0x3f800000ff0e7424 */ /* 0x000fe400078e00ff */
        /* <DEDUP_REMOVED lines=9> */
[C---:B------:R-:W-:Y:S02]  /*0230*/  FSETP.GEU.AND P0, PT, |R0|.reuse, 1.175494350822287508e-38, PT ;  /* 0x008000000000780b */ /* 0x040fe40003f0e200 */
[----:B------:R-:W-:Y:S02]  /*0240*/  MOV R16, 0x3a2c32e4 ;  /* 0x3a2c32e400107802 */ /* 0x000fe40000000f00 */
[----:B------:R-:W-:Y:S02]  /*0250*/  FSEL R9, R9, |R0|, !P0 ;  /* 0x4000000009097208 */ /* 0x000fe40004000000 */
[----:B------:R-:W-:Y:S02]  /*0260*/  FSEL R11, RZ, -24, P0 ;  /* 0xc1c00000ff0b7808 */ /* 0x000fe40000000000 */
[----:B------:R-:W-:Y:S02]  /*0270*/  IADD3 R8, PT, PT, R9, -0x3f3504f3, RZ ;  /* 0xc0cafb0d09087810 */ /* 0x000fe40007ffe0ff */
[----:B------:R-:W-:-:S02]  /*0280*/  FSETP.NEU.AND P0, PT, |R0|, +INF , PT ;  /* 0x7f8000000000780b */ /* 0x000fc40003f0d200 */
        /* <DEDUP_REMOVED lines=34> */
[----:B------:R-:W-:Y:S01]  /*04b0*/  IMAD.MOV.U32 R11, RZ, RZ, 0x391fcb8e ;  /* 0x391fcb8eff0b7424 */ /* 0x000fe200078e00ff */
[----:B------:R-:W-:Y:S02]  /*04c0*/  FSETP.GT.AND P2, PT, |R10|, 152, PT ;  /* 0x431800000a00780b */ /* 0x000fe40003f44200 */
        /* <DEDUP_REMOVED lines=12> */
[----:B------:R-:W-:Y:S01]  /*0590*/  IADD3 R11, PT, PT, R9, 0x7f000000, RZ ;  /* 0x7f000000090b7810 */ /* 0x000fe20007ffe0ff */
[----:B-1----:R-:W-:Y:S01]  /*05a0*/  IMAD R12, R12, 0x800000, -R9 ;  /* 0x008000000c0c7824 */ /* 0x002fe200078e0a09 */
[----:B------:R-:W-:Y:S01]  /*05b0*/  FSEL R14, RZ, +INF , !P1 ;  /* 0x7f800000ff0e7808 */ /* 0x000fe20004800000 */
[----:B------:R-:W-:-:S04]  /*05c0*/  FFMA R8, R8, R13, 1 ;  /* 0x3f80000008087423 */ /* 0x000fc8000000000d */
[----:B------:R-:W-:-:S04]  /*05d0*/  FMUL R11, R11, R8 ;  /* 0x000000080b0b7220 */ /* 0x000fc80000400000 */
[----:B------:R-:W-:Y:S01]  /*05e0*/  @!P2 FMUL R14, R12, R11 ;  /* 0x0000000b0c0ea220 */ /* 0x000fe20000400000 */
[----:B------:R-:W-:-:S07]  /*05f0*/  @!P0 LOP3.LUT R14, R0, 0x7fffffff, RZ, 0xc0, !PT ;  /* 0x7fffffff000e8812 */ /* 0x000fce00078ec0ff */
.L_x_40:
[----:B------:R-:W-:Y:S05]  /*0600*/  BSYNC.RECONVERGENT B0 ;  /* 0x0000000000007941 */ /* 0x000fea0003800200 */
.L_x_39:
[----:B------:R-:W0:Y:S01]  /*0610*/  F2F.F64.F32 R8, R14 ;  /* 0x0000000e00087310 */ /* 0x000e220000201800 */
[----:B------:R-:W-:Y:S01]  /*0620*/  UIADD3 UR8, UP0, UPT, UR8, 0x8, URZ ;  /* 0x0000000808087890 */ /* 0x000fe2000ff1e0ff */
[----:B------:R-:W-:-:S03]  /*0630*/  IADD3 R3, PT, PT, R3, 0x1, RZ ;  /* 0x0000000103037810 */ /* 0x000fc60007ffe0ff */
[----:B------:R-:W-:Y:S01]  /*0640*/  UIADD3.X UR9, UPT, UPT, URZ, UR9, URZ, UP0, !UPT ;  /* 0x00000009ff097290 */ /* 0x000fe200087fe4ff */
[----:B0-----:R-:W-:Y:S01]  /*0650*/  DADD R6, R8, R6 ;  /* 0x0000000008067229 */ /* 0x001fe20000000006 */
[----:B------:R-:W-:Y:S10]  /*0660*/  BRA.U UP1, `(.L_x_41) ;  /* 0xfffffff901ac7547 */ /* 0x000ff4000b83ffff */
[----:B------:R0:W1:Y:S02]  /*0670*/  F2F.F32.F64 R0, R6 ;  /* 0x0000000600007310 */ /* 0x0000640000301000 */
.L_x_38:
[----:B-1----:R-:W-:Y:S01]  /*0680*/  VIADD R3, R0, 0xf3000000 ;  /* 0xf300000000037836 */ /* 0x002fe20000000000 */
[----:B------:R1:W2:Y:S01]  /*0690*/  MUFU.RSQ R5, R0 ;  /* 0x0000000000057308 */ /* 0x0002a20000001400 */
[----:B------:R-:W-:Y:S03]  /*06a0*/  BSSY.RECONVERGENT B0, `(.L_x_42) ;  /* 0x000000a000007945 */ /* 0x000fe60003800200 */
[----:B------:R-:W-:-:S13]  /*06b0*/  ISETP.GT.U32.AND P0, PT, R3, 0x727fffff, PT ;  /* 0x727fffff0300780c */ /* 0x000fda0003f04070 */
[----:B-12---:R-:W-:Y:S05]  /*06c0*/  @!P0 BRA `(.L_x_43) ;  /* 0x00000000000c8947 */ /* 0x006fea0003800000 */
[----:B------:R-:W-:-:S07]  /*06d0*/  MOV R8, 0x6f0 ;  /* 0x000006f000087802 */ /* 0x000fce0000000f00 */
[----:B0-----:R-:W-:Y:S05]  /*06e0*/  CALL.REL.NOINC `($__internal_2_$__cuda_sm20_sqrt_rn_f32_slowpath) ;  /* 0x0000000000687944 */ /* 0x001fea0003c00000 */
[----:B------:R-:W-:Y:S05]  /*06f0*/  BRA `(.L_x_44) ;  /* 0x0000000000107947 */ /* 0x000fea0003800000 */
.L_x_43:
[C---:B------:R-:W-:Y:S01]  /*0700*/  FMUL.FTZ R3, R5.reuse, R0 ;  /* 0x0000000005037220 */ /* 0x040fe20000410000 */
[----:B------:R-:W-:-:S03]  /*0710*/  FMUL.FTZ R4, R5, 0.5 ;  /* 0x3f00000005047820 */ /* 0x000fc60000410000 */
[----:B------:R-:W-:-:S04]  /*0720*/  FFMA R0, -R3, R3, R0 ;  /* 0x0000000303007223 */ /* 0x000fc80000000100 */
[----:B------:R-:W-:-:S07]  /*0730*/  FFMA R3, R0, R4, R3 ;  /* 0x0000000400037223 */ /* 0x000fce0000000003 */
.L_x_44:
[----:B------:R-:W-:Y:S05]  /*0740*/  BSYNC.RECONVERGENT B0 ;  /* 0x0000000000007941 */ /* 0x000fea0003800200 */
.L_x_42:
[----:B------:R-:W0:Y:S01]  /*0750*/  LDCU UR4, c[0x0][0x39c] ;  /* 0x00007380ff0477ac */ /* 0x000e220008000800 */
[----:B------:R-:W-:Y:S01]  /*0760*/  BSSY.RECONVERGENT B0, `(.L_x_45) ;  /* 0x000000d000007945 */ /* 0x000fe20003800200 */
[----:B0-----:R-:W-:-:S04]  /*0770*/  I2FP.F32.S32 R6, UR4 ;  /* 0x0000000400067c45 */ /* 0x001fc80008201400 */
[----:B------:R-:W0:Y:S08]  /*0780*/  MUFU.RCP R5, R6 ;  /* 0x0000000600057308 */ /* 0x000e300000001000 */
[----:B------:R-:W1:Y:S01]  /*0790*/  FCHK P0, R3, R6 ;  /* 0x0000000603007302 */ /* 0x000e620000000000 */
[----:B0-----:R-:W-:-:S04]  /*07a0*/  FFMA R0, -R6, R5, 1 ;  /* 0x3f80000006007423 */ /* 0x001fc80000000105 */
[----:B------:R-:W-:-:S04]  /*07b0*/  FFMA R0, R5, R0, R5 ;  /* 0x0000000005007223 */ /* 0x000fc80000000005 */
[----:B------:R-:W-:-:S04]  /*07c0*/  FFMA R5, R0, R3, RZ ;  /* 0x0000000300057223 */ /* 0x000fc800000000ff */
[----:B------:R-:W-:-:S04]  /*07d0*/  FFMA R4, -R6, R5, R3 ;  /* 0x0000000506047223 */ /* 0x000fc80000000103 */
[----:B------:R-:W-:Y:S01]  /*07e0*/  FFMA R4, R0, R4, R5 ;  /* 0x0000000400047223 */ /* 0x000fe20000000005 */
[----:B-1----:R-:W-:Y:S06]  /*07f0*/  @!P0 BRA `(.L_x_46) ;  /* 0x00000000000c8947 */ /* 0x002fec0003800000 */
[----:B------:R-:W-:-:S07]  /*0800*/  MOV R4, 0x820 ;  /* 0x0000082000047802 */ /* 0x000fce0000000f00 */
[----:B------:R-:W-:Y:S05]  /*0810*/  CALL.REL.NOINC `($__internal_3_$__cuda_sm3x_div_rn_noftz_f32_slowpath) ;  /* 0x0000000000747944 */ /* 0x000fea0003c00000 */
[----:B------:R-:W-:-:S07]  /*0820*/  MOV R4, R0 ;  /* 0x0000000000047202 */ /* 0x000fce0000000f00 */
.L_x_46:
[----:B------:R-:W-:Y:S05]  /*0830*/  BSYNC.RECONVERGENT B0 ;  /* 0x0000000000007941 */ /* 0x000fea0003800200 */
.L_x_45:
[----:B------:R-:W0:Y:S01]  /*0840*/  LDC.64 R6, c[0x0][0x390] ;  /* 0x0000e400ff067b82 */ /* 0x000e220000000a00 */
[----:B------:R-:W1:Y:S01]  /*0850*/  F2F.F64.F32 R4, R4 ;  /* 0x0000000400047310 */ /* 0x000e620000201800 */
[----:B0-----:R-:W-:-:S05]  /*0860*/  IMAD.WIDE R2, R2, 0x8, R6 ;  /* 0x0000000802027825 */ /* 0x001fca00078e0206 */
[----:B-1----:R-:W-:Y:S01]  /*0870*/  STG.E.64 desc[UR6][R2.64], R4 ;  /* 0x0000000402007986 */ /* 0x002fe2000c101b06 */
[----:B------:R-:W-:Y:S05]  /*0880*/  EXIT ;  /* 0x000000000000794d */ /* 0x000fea0003800000 */
        .weak           $__internal_2_$__cuda_sm20_sqrt_rn_f32_slowpath
        .type           $__internal_2_$__cuda_sm20_sqrt_rn_f32_slowpath,@function
        .size           $__internal_2_$__cuda_sm20_sqrt_rn_f32_slowpath,($__internal_3_$__cuda_sm3x_div_rn_noftz_f32_slowpath - $__internal_2_$__cuda_sm20_sqrt_rn_f32_slowpath)
$__internal_2_$__cuda_sm20_sqrt_rn_f32_slowpath:
[----:B------:R-:W-:-:S13]  /*0890*/  LOP3.LUT P0, RZ, R0, 0x7fffffff, RZ, 0xc0, !PT ;  /* 0x7fffffff00ff7812 */ /* 0x000fda000780c0ff */
[----:B------:R-:W-:Y:S01]  /*08a0*/  @!P0 IMAD.MOV.U32 R3, RZ, RZ, R0 ;  /* 0x000000ffff038224 */ /* 0x000fe200078e0000 */
[----:B------:R-:W-:Y:S06]  /*08b0*/  @!P0 BRA `(.L_x_47) ;  /* 0x0000000000408947 */ /* 0x000fec0003800000 */
[----:B------:R-:W-:-:S13]  /*08c0*/  FSETP.GEU.FTZ.AND P0, PT, R0, RZ, PT ;  /* 0x000000ff0000720b */ /* 0x000fda0003f1e000 */
[----:B------:R-:W-:Y:S01]  /*08d0*/  @!P0 MOV R3, 0x7fffffff ;  /* 0x7fffffff00038802 */ /* 0x000fe20000000f00 */
[----:B------:R-:W-:Y:S06]  /*08e0*/  @!P0 BRA `(.L_x_47) ;  /* 0x0000000000348947 */ /* 0x000fec0003800000 */
[----:B------:R-:W-:-:S13]  /*08f0*/  FSETP.GTU.FTZ.AND P0, PT, |R0|, +INF , PT ;  /* 0x7f8000000000780b */ /* 0x000fda0003f1c200 */
[----:B------:R-:W-:Y:S01]  /*0900*/  @P0 FADD.FTZ R3, R0, 1 ;  /* 0x3f80000000030421 */ /* 0x000fe20000010000 */
[----:B------:R-:W-:Y:S06]  /*0910*/  @P0 BRA `(.L_x_47) ;  /* 0x0000000000280947 */ /* 0x000fec0003800000 */
[----:B------:R-:W-:-:S13]  /*0920*/  FSETP.NEU.FTZ.AND P0, PT, |R0|, +INF , PT ;  /* 0x7f8000000000780b */ /* 0x000fda0003f1d200 */
[----:B------:R-:W-:-:S04]  /*0930*/  @P0 FFMA R4, R0, 1.84467440737095516160e+19, RZ ;  /* 0x5f80000000040823 */ /* 0x000fc800000000ff */
[----:B------:R-:W0:Y:S02]  /*0940*/  @P0 MUFU.RSQ R3, R4 ;  /* 0x0000000400030308 */ /* 0x000e240000001400 */
[----:B0-----:R-:W-:Y:S01]  /*0950*/  @P0 FMUL.FTZ R5, R4, R3 ;  /* 0x0000000304050220 */ /* 0x001fe20000410000 */
[----:B------:R-:W-:Y:S01]  /*0960*/  @P0 FMUL.FTZ R7, R3, 0.5 ;  /* 0x3f00000003070820 */ /* 0x000fe20000410000 */
[----:B------:R-:W-:Y:S02]  /*0970*/  @!P0 IMAD.MOV.U32 R3, RZ, RZ, R0 ;  /* 0x000000ffff038224 */ /* 0x000fe400078e0000 */
[----:B------:R-:W-:-:S04]  /*0980*/  @P0 FADD.FTZ R6, -R5, -RZ ;  /* 0x800000ff05060221 */ /* 0x000fc80000010100 */
[----:B------:R-:W-:-:S04]  /*0990*/  @P0 FFMA R6, R5, R6, R4 ;  /* 0x0000000605060223 */ /* 0x000fc80000000004 */
[----:B------:R-:W-:-:S04]  /*09a0*/  @P0 FFMA R6, R6, R7, R5 ;  /* 0x0000000706060223 */ /* 0x000fc80000000005 */
[----:B------:R-:W-:-:S07]  /*09b0*/  @P0 FMUL.FTZ R3, R6, 2.3283064365386962891e-10 ;  /* 0x2f80000006030820 */ /* 0x000fce0000410000 */
.L_x_47:
[----:B------:R-:W-:Y:S01]  /*09c0*/  MOV R4, R8 ;  /* 0x0000000800047202 */ /* 0x000fe20000000f00 */
[----:B------:R-:W-:-:S04]  /*09d0*/  IMAD.MOV.U32 R5, RZ, RZ, 0x0 ;  /* 0x00000000ff057424 */ /* 0x000fc800078e00ff */
[----:B------:R-:W-:Y:S05]  /*09e0*/  RET.REL.NODEC R4 `(_Z26compute_distance_euclideanPdS_S_ii) ;  /* 0xfffffff404847950 */ /* 0x000fea0003c3ffff */
        .weak           $__internal_3_$__cuda_sm3x_div_rn_noftz_f32_slowpath
        .type           $__internal_3_$__cuda_sm3x_div_rn_noftz_f32_slowpath,@function
        .size           $__internal_3_$__cuda_sm3x_div_rn_noftz_f32_slowpath,(.L_x_85 - $__internal_3_$__cuda_sm3x_div_rn_noftz_f32_slowpath)
$__internal_3_$__cuda_sm3x_div_rn_noftz_f32_slowpath:
[----:B------:R-:W-:Y:S01]  /*09f0*/  SHF.R.U32.HI R5, RZ, 0x17, R6 ;  /* 0x00000017ff057819 */ /* 0x000fe20000011606 */
[----:B------:R-:W-:Y:S01]  /*0a00*/  BSSY.RECONVERGENT B1, `(.L_x_48) ;  /* 0x0000063000017945 */ /* 0x000fe20003800200 */
[----:B------:R-:W-:Y:S02]  /*0a10*/  SHF.R.U32.HI R0, RZ, 0x17, R3 ;  /* 0x00000017ff007819 */ /* 0x000fe40000011603 */
[----:B------:R-:W-:Y:S02]  /*0a20*/  LOP3.LUT R5, R5, 0xff, RZ, 0xc0, !PT ;  /* 0x000000ff05057812 */ /* 0x000fe400078ec0ff */
[----:B------:R-:W-:Y:S02]  /*0a30*/  LOP3.LUT R10, R0, 0xff, RZ, 0xc0, !PT ;  /* 0x000000ff000a7812 */ /* 0x000fe400078ec0ff */
[----:B------:R-:W-:-:S03]  /*0a40*/  IADD3 R8, PT, PT, R5, -0x1, RZ ;  /* 0xffffffff05087810 */ /* 0x000fc60007ffe0ff */
[----:B------:R-:W-:Y:S01]  /*0a50*/  VIADD R9, R10, 0xffffffff ;  /* 0xffffffff0a097836 */ /* 0x000fe20000000000 */
[----:B------:R-:W-:-:S04]  /*0a60*/  ISETP.GT.U32.AND P0, PT, R8, 0xfd, PT ;  /* 0x000000fd0800780c */ /* 0x000fc80003f04070 */
[----:B------:R-:W-:-:S13]  /*0a70*/  ISETP.GT.U32.OR P0, PT, R9, 0xfd, P0 ;  /* 0x000000fd0900780c */ /* 0x000fda0000704470 */
[----:B------:R-:W-:Y:S01]  /*0a80*/  @!P0 MOV R7, RZ ;  /* 0x000000ff00078202 */ /* 0x000fe20000000f00 */
[----:B------:R-:W-:Y:S06]  /*0a90*/  @!P0 BRA `(.L_x_49) ;  /* 0x0000000000608947 */ /* 0x000fec0003800000 */
[----:B------:R-:W-:Y:S01]  /*0aa0*/  FSETP.GTU.FTZ.AND P0, PT, |R3|, +INF , PT ;  /* 0x7f8000000300780b */ /* 0x000fe20003f1c200 */
[----:B------:R-:W-:Y:S01]  /*0ab0*/  IMAD.MOV.U32 R0, RZ, RZ, R6 ;  /* 0x000000ffff007224 */ /* 0x000fe200078e0006 */
[----:B------:R-:W-:-:S04]  /*0ac0*/  FSETP.GTU.FTZ.AND P1, PT, |R6|, +INF , PT ;  /* 0x7f8000000600780b */ /* 0x000fc80003f3c200 */
[----:B------:R-:W-:-:S13]  /*0ad0*/  PLOP3.LUT P0, PT, P0, P1, PT, 0xf8, 0x8f ;  /* 0x00000000008f781c */ /* 0x000fda0000703f70 */
[----:B------:R-:W-:Y:S05]  /*0ae0*/  @P0 BRA `(.L_x_50) ;  /* 0x00000004004c0947 */ /* 0x000fea0003800000 */
[----:B------:R-:W-:-:S13]  /*0af0*/  LOP3.LUT P0, RZ, R6, 0x7fffffff, R3, 0xc8, !PT ;  /* 0x7fffffff06ff7812 */ /* 0x000fda000780c803 */
[----:B------:R-:W-:Y:S05]  /*0b00*/  @!P0 BRA `(.L_x_51) ;  /* 0x00000004003c8947 */ /* 0x000fea0003800000 */
[C---:B------:R-:W-:Y:S02]  /*0b10*/  FSETP.NEU.FTZ.AND P2, PT, |R3|.reuse, +INF , PT ;  /* 0x7f8000000300780b */ /* 0x040fe40003f5d200 */
[----:B------:R-:W-:Y:S02]  /*0b20*/  FSETP.NEU.FTZ.AND P1, PT, |R0|, +INF , PT ;  /* 0x7f8000000000780b */ /* 0x000fe40003f3d200 */
[----:B------:R-:W-:-:S11]  /*0b30*/  FSETP.NEU.FTZ.AND P0, PT, |R3|, +INF , PT ;  /* 0x7f8000000300780b */ /* 0x000fd60003f1d200 */
[----:B------:R-:W-:Y:S05]  /*0b40*/  @!P1 BRA !P2, `(.L_x_51) ;  /* 0x00000004002c9947 */ /* 0x000fea0005000000 */
[----:B------:R-:W-:-:S04]  /*0b50*/  LOP3.LUT P2, RZ, R3, 0x7fffffff, RZ, 0xc0, !PT ;  /* 0x7fffffff03ff7812 */ /* 0x000fc8000784c0ff */
[----:B------:R-:W-:-:S13]  /*0b60*/  PLOP3.LUT P1, PT, P1, P2, PT, 0x2f, 0xf2 ;  /* 0x0000000000f2781c */ /* 0x000fda0000f24577 */
[----:B------:R-:W-:Y:S05]  /*0b70*/  @P1 BRA `(.L_x_52) ;  /* 0x0000000400181947 */ /* 0x000fea0003800000 */
[----:B------:R-:W-:-:S04]  /*0b80*/  LOP3.LUT P1, RZ, R6, 0x7fffffff, RZ, 0xc0, !PT ;  /* 0x7fffffff06ff7812 */ /* 0x000fc8000782c0ff */
[----:B------:R-:W-:-:S13]  /*0b90*/  PLOP3.LUT P0, PT, P0, P1, PT, 0x2f, 0xf2 ;  /* 0x0000000000f2781c */ /* 0x000fda0000702577 */
[----:B------:R-:W-:Y:S05]  /*0ba0*/  @P0 BRA `(.L_x_53) ;  /* 0x0000000400000947 */ /* 0x000fea0003800000 */
[----:B------:R-:W-:Y:S02]  /*0bb0*/  ISETP.GE.AND P0, PT, R9, RZ, PT ;  /* 0x000000ff0900720c */ /* 0x000fe40003f06270 */
[----:B------:R-:W-:-:S11]  /*0bc0*/  ISETP.GE.AND P1, PT, R8, RZ, PT ;  /* 0x000000ff0800720c */ /* 0x000fd60003f26270 */
[----:B------:R-:W-:Y:S01]  /*0bd0*/  @P0 MOV R7, RZ ;  /* 0x000000ff00070202 */ /* 0x000fe20000000f00 */
[----:B------:R-:W-:Y:S02]  /*0be0*/  @!P0 IMAD.MOV.U32 R7, RZ, RZ, -0x40 ;  /* 0xffffffc0ff078424 */ /* 0x000fe400078e00ff */
[----:B------:R-:W-:Y:S01]  /*0bf0*/  @!P0 FFMA R3, R3, 1.84467440737095516160e+19, RZ ;  /* 0x5f80000003038823 */ /* 0x000fe200000000ff */
[----:B------:R-:W-:Y:S02]  /*0c00*/  @!P1 FFMA R6, R0, 1.84467440737095516160e+19, RZ ;  /* 0x5f80000000069823 */ /* 0x000fe400000000ff */
[----:B------:R-:W-:-:S07]  /*0c10*/  @!P1 IADD3 R7, PT, PT, R7, 0x40, RZ ;  /* 0x0000004007079810 */ /* 0x000fce0007ffe0ff */
.L_x_49:
[----:B------:R-:W-:Y:S01]  /*0c20*/  LEA R9, R5, 0xc0800000, 0x17 ;  /* 0xc080000005097811 */ /* 0x000fe200078eb8ff */
[----:B------:R-:W-:Y:S03]  /*0c30*/  BSSY.RECONVERGENT B2, `(.L_x_54) ;  /* 0x0000036000027945 */ /* 0x000fe60003800200 */
[----:B------:R-:W-:Y:S01]  /*0c40*/  IADD3 R9, PT, PT, -R9, R6, RZ ;  /* 0x0000000609097210 */ /* 0x000fe20007ffe1ff */
[----:B------:R-:W-:-:S03]  /*0c50*/  VIADD R6, R10, 0xffffff81 ;  /* 0xffffff810a067836 */ /* 0x000fc60000000000 */
[----:B------:R-:W0:Y:S01]  /*0c60*/  MUFU.RCP R8, R9 ;  /* 0x0000000900087308 */ /* 0x000e220000001000 */
[----:B------:R-:W-:Y:S01]  /*0c70*/  FADD.FTZ R11, -R9, -RZ ;  /* 0x800000ff090b7221 */ /* 0x000fe20000010100 */
[C---:B------:R-:W-:Y:S01]  /*0c80*/  IMAD R0, R6.reuse, -0x800000, R3 ;  /* 0xff80000006007824 */ /* 0x040fe200078e0203 */
[----:B------:R-:W-:-:S04]  /*0c90*/  IADD3 R6, PT, PT, R6, 0x7f, -R5 ;  /* 0x0000007f06067810 */ /* 0x000fc80007ffe805 */
[----:B------:R-:W-:Y:S01]  /*0ca0*/  IADD3 R6, PT, PT, R6, R7, RZ ;  /* 0x0000000706067210 */ /* 0x000fe20007ffe0ff */
[----:B0-----:R-:W-:-:S04]  /*0cb0*/  FFMA R13, R8, R11, 1 ;  /* 0x3f800000080d7423 */ /* 0x001fc8000000000b */
[----:B------:R-:W-:-:S04]  /*0cc0*/  FFMA R10, R8, R13, R8 ;  /* 0x0000000d080a7223 */ /* 0x000fc80000000008 */
[----:B------:R-:W-:-:S04]  /*0cd0*/  FFMA R3, R0, R10, RZ ;  /* 0x0000000a00037223 */ /* 0x000fc800000000ff */
[----:B------:R-:W-:-:S04]  /*0ce0*/  FFMA R8, R11, R3, R0 ;  /* 0x000000030b087223 */ /* 0x000fc80000000000 */
[----:B------:R-:W-:-:S04]  /*0cf0*/  FFMA R13, R10, R8, R3 ;  /* 0x000000080a0d7223 */ /* 0x000fc80000000003 */
[----:B------:R-:W-:-:S04]  /*0d00*/  FFMA R8, R11, R13, R0 ;  /* 0x0000000d0b087223 */ /* 0x000fc80000000000 */
[----:B------:R-:W-:-:S05]  /*0d10*/  FFMA R0, R10, R8, R13 ;  /* 0x000000080a007223 */ /* 0x000fca000000000d */
[----:B------:R-:W-:-:S04]  /*0d20*/  SHF.R.U32.HI R3, RZ, 0x17, R0 ;  /* 0x00000017ff037819 */ /* 0x000fc80000011600 */
[----:B------:R-:W-:-:S04]  /*0d30*/  LOP3.LUT R3, R3, 0xff, RZ, 0xc0, !PT ;  /* 0x000000ff03037812 */ /* 0x000fc800078ec0ff */
[----:B------:R-:W-:-:S05]  /*0d40*/  IADD3 R7, PT, PT, R3, R6, RZ ;  /* 0x0000000603077210 */ /* 0x000fca0007ffe0ff */
[----:B------:R-:W-:-:S05]  /*0d50*/  VIADD R3, R7, 0xffffffff ;  /* 0xffffffff07037836 */ /* 0x000fca0000000000 */
[----:B------:R-:W-:-:S13]  /*0d60*/  ISETP.GE.U32.AND P0, PT, R3, 0xfe, PT ;  /* 0x000000fe0300780c */ /* 0x000fda0003f06070 */
[----:B------:R-:W-:Y:S05]  /*0d70*/  @!P0 BRA `(.L_x_55) ;  /* 0x0000000000808947 */ /* 0x000fea0003800000 */
[----:B------:R-:W-:-:S13]  /*0d80*/  ISETP.GT.AND P0, PT, R7, 0xfe, PT ;  /* 0x000000fe0700780c */ /* 0x000fda0003f04270 */
[----:B------:R-:W-:Y:S05]  /*0d90*/  @P0 BRA `(.L_x_56) ;  /* 0x00000000006c0947 */ /* 0x000fea0003800000 */
[----:B------:R-:W-:-:S13]  /*0da0*/  ISETP.GE.AND P0, PT, R7, 0x1, PT ;  /* 0x000000010700780c */ /* 0x000fda0003f06270 */
[----:B------:R-:W-:Y:S05]  /*0db0*/  @P0 BRA `(.L_x_57) ;  /* 0x0000000000740947 */ /* 0x000fea0003800000 */
[----:B------:R-:W-:Y:S02]  /*0dc0*/  ISETP.GE.AND P0, PT, R7, -0x18, PT ;  /* 0xffffffe80700780c */ /* 0x000fe40003f06270 */
[----:B------:R-:W-:-:S11]  /*0dd0*/  LOP3.LUT R0, R0, 0x80000000, RZ, 0xc0, !PT ;  /* 0x8000000000007812 */ /* 0x000fd600078ec0ff */
[----:B------:R-:W-:Y:S05]  /*0de0*/  @!P0 BRA `(.L_x_57) ;  /* 0x0000000000688947 */ /* 0x000fea0003800000 */
[CCC-:B------:R-:W-:Y:S01]  /*0df0*/  FFMA.RZ R3, R10.reuse, R8.reuse, R13.reuse ;  /* 0x000000080a037223 */ /* 0x1c0fe2000000c00d */
[CCC-:B------:R-:W-:Y:S01]  /*0e00*/  FFMA.RM R6, R10.reuse, R8.reuse, R13.reuse ;  /* 0x000000080a067223 */ /* 0x1c0fe2000000400d */
[C---:B------:R-:W-:Y:S02]  /*0e10*/  ISETP.NE.AND P2, PT, R7.reuse, RZ, PT ;  /* 0x000000ff0700720c */ /* 0x040fe40003f45270 */
[----:B------:R-:W-:Y:S02]  /*0e20*/  ISETP.NE.AND P1, PT, R7, RZ, PT ;  /* 0x000000ff0700720c */ /* 0x000fe40003f25270 */
[----:B------:R-:W-:Y:S01]  /*0e30*/  LOP3.LUT R5, R3, 0x7fffff, RZ, 0xc0, !PT ;  /* 0x007fffff03057812 */ /* 0x000fe200078ec0ff */
[----:B------:R-:W-:Y:S01]  /*0e40*/  FFMA.RP R3, R10, R8, R13 ;  /* 0x000000080a037223 */ /* 0x000fe2000000800d */
[----:B------:R-:W-:Y:S02]  /*0e50*/  IADD3 R8, PT, PT, R7, 0x20, RZ ;  /* 0x0000002007087810 */ /* 0x000fe40007ffe0ff */
[----:B------:R-:W-:-:S02]  /*0e60*/  LOP3.LUT R5, R5, 0x800000, RZ, 0xfc, !PT ;  /* 0x0080000005057812 */ /* 0x000fc400078efcff */
[----:B------:R-:W-:Y:S02]  /*0e70*/  IADD3 R7, PT, PT, -R7, RZ, RZ ;  /* 0x000000ff07077210 */ /* 0x000fe40007ffe1ff */
[----:B------:R-:W-:Y:S02]  /*0e80*/  SHF.L.U32 R8, R5, R8, RZ ;  /* 0x0000000805087219 */ /* 0x000fe400000006ff */
[----:B------:R-:W-:Y:S02]  /*0e90*/  FSETP.NEU.FTZ.AND P0, PT, R3, R6, PT ;  /* 0x000000060300720b */ /* 0x000fe40003f1d000 */
[----:B------:R-:W-:Y:S02]  /*0ea0*/  SEL R6, R7, RZ, P2 ;  /* 0x000000ff07067207 */ /* 0x000fe40001000000 */
[----:B------:R-:W-:Y:S02]  /*0eb0*/  ISETP.NE.AND P1, PT, R8, RZ, P1 ;  /* 0x000000ff0800720c */ /* 0x000fe40000f25270 */
[----:B------:R-:W-:-:S02]  /*0ec0*/  SHF.R.U32.HI R6, RZ, R6, R5 ;  /* 0x00000006ff067219 */ /* 0x000fc40000011605 */
[----:B------:R-:W-:Y:S02]  /*0ed0*/  PLOP3.LUT P0, PT, P0, P1, PT, 0xf8, 0x8f ;  /* 0x00000000008f781c */ /* 0x000fe40000703f70 */
[----:B------:R-:W-:Y:S02]  /*0ee0*/  SHF.R.U32.HI R8, RZ, 0x1, R6 ;  /* 0x00000001ff087819 */ /* 0x000fe40000011606 */
[----:B------:R-:W-:-:S04]  /*0ef0*/  SEL R3, RZ, 0x1, !P0 ;  /* 0x00000001ff037807 */ /* 0x000fc80004000000 */
[----:B------:R-:W-:-:S04]  /*0f00*/  LOP3.LUT R3, R3, 0x1, R8, 0xf8, !PT ;  /* 0x0000000103037812 */ /* 0x000fc800078ef808 */
[----:B------:R-:W-:-:S05]  /*0f10*/  LOP3.LUT R3, R3, R6, RZ, 0xc0, !PT ;  /* 0x0000000603037212 */ /* 0x000fca00078ec0ff */
[----:B------:R-:W-:-:S05]  /*0f20*/  IMAD.IADD R3, R8, 0x1, R3 ;  /* 0x0000000108037824 */ /* 0x000fca00078e0203 */
[----:B------:R-:W-:Y:S01]  /*0f30*/  LOP3.LUT R0, R3, R0, RZ, 0xfc, !PT ;  /* 0x0000000003007212 */ /* 0x000fe200078efcff */
[----:B------:R-:W-:Y:S06]  /*0f40*/  BRA `(.L_x_57) ;  /* 0x0000000000107947 */ /* 0x000fec0003800000 */
.L_x_56:
[----:B------:R-:W-:-:S04]  /*0f50*/  LOP3.LUT R0, R0, 0x80000000, RZ, 0xc0, !PT ;  /* 0x8000000000007812 */ /* 0x000fc800078ec0ff */
[----:B------:R-:W-:Y:S01]  /*0f60*/  LOP3.LUT R0, R0, 0x7f800000, RZ, 0xfc, !PT ;  /* 0x7f80000000007812 */ /* 0x000fe200078efcff */
[----:B------:R-:W-:Y:S06]  /*0f70*/  BRA `(.L_x_57) ;  /* 0x0000000000047947 */ /* 0x000fec0003800000 */
.L_x_55:
[----:B------:R-:W-:-:S07]  /*0f80*/  LEA R0, R6, R0, 0x17 ;  /* 0x0000000006007211 */ /* 0x000fce00078eb8ff */
.L_x_57:
[----:B------:R-:W-:Y:S05]  /*0f90*/  BSYNC.RECONVERGENT B2 ;  /* 0x0000000000027941 */ /* 0x000fea0003800200 */
.L_x_54:
[----:B------:R-:W-:Y:S05]  /*0fa0*/  BRA `(.L_x_58) ;  /* 0x0000000000207947 */ /* 0x000fea0003800000 */
.L_x_53:
[----:B------:R-:W-:-:S04]  /*0fb0*/  LOP3.LUT R0, R6, 0x80000000, R3, 0x48, !PT ;  /* 0x8000000006007812 */ /* 0x000fc800078e4803 */
[----:B------:R-:W-:Y:S01]  /*0fc0*/  LOP3.LUT R0, R0, 0x7f800000, RZ, 0xfc, !PT ;  /* 0x7f80000000007812 */ /* 0x000fe200078efcff */
[----:B------:R-:W-:Y:S06]  /*0fd0*/  BRA `(.L_x_58) ;  /* 0x0000000000147947 */ /* 0x000fec0003800000 */
.L_x_52:
[----:B------:R-:W-:Y:S01]  /*0fe0*/  LOP3.LUT R0, R6, 0x80000000, R3, 0x48, !PT ;  /* 0x8000000006007812 */ /* 0x000fe200078e4803 */
[----:B------:R-:W-:Y:S06]  /*0ff0*/  BRA `(.L_x_58) ;  /* 0x00000000000c7947 */ /* 0x000fec0003800000 */
.L_x_51:
[----:B------:R-:W0:Y:S01]  /*1000*/  MUFU.RSQ R0, -QNAN ;  /* 0xffc0000000007908 */ /* 0x000e220000001400 */
[----:B------:R-:W-:Y:S05]  /*1010*/  BRA `(.L_x_58) ;  /* 0x0000000000047947 */ /* 0x000fea0003800000 */
.L_x_50:
[----:B------:R-:W-:-:S07]  /*1020*/  FADD.FTZ R0, R3, R0 ;  /* 0x0000000003007221 */ /* 0x000fce0000010000 */
.L_x_58:
[----:B------:R-:W-:Y:S05]  /*1030*/  BSYNC.RECONVERGENT B1 ;  /* 0x0000000000017941 */ /* 0x000fea0003800200 */
.L_x_48:
[----:B------:R-:W-:-:S04]  /*1040*/  HFMA2 R5, -RZ, RZ, 0, 0 ;  /* 0x00000000ff057431 */ /* 0x000fc800000001ff */
[----:B0-----:R-:W-:Y:S05]  /*1050*/  RET.REL.NODEC R4 `(_Z26compute_distance_euclideanPdS_S_ii) ;  /* 0xffffffec04e87950 */ /* 0x001fea0003c3ffff */
.L_x_59:
        /* <DEDUP_REMOVED lines=10> */
.L_x_85:


//--------------------- .text._Z37compute_distance_euclidean_normalizedPdS_S_ii --------------------------
	.section	.text._Z37compute_distance_euclidean_normalizedPdS_S_ii,"ax",@progbits
	.align	128
        .global         _Z37compute_distance_euclidean_normalizedPdS_S_ii
        .type           _Z37compute_distance_euclidean_normalizedPdS_S_ii,@function
        .size           _Z37compute_distance_euclidean_normalizedPdS_S_ii,(.L_x_87 - _Z37compute_distance_euclidean_normalizedPdS_S_ii)
        .other          _Z37compute_distance_euclidean_normalizedPdS_S_ii,@"STO_CUDA_ENTRY STV_DEFAULT"
_Z37compute_distance_euclidean_normalizedPdS_S_ii:
.text._Z37compute_distance_euclidean_normalizedPdS_S_ii:
        /* <DEDUP_REMOVED lines=18> */
.L_x_63:
        /* <DEDUP_REMOVED lines=78> */
.L_x_62:
[----:B------:R-:W-:Y:S05]  /*0600*/  BSYNC.RECONVERGENT B0 ;  /* 0x0000000000007941 */ /* 0x000fea0003800200 */
.L_x_61:
[----:B------:R-:W0:Y:S01]  /*0610*/  F2F.F64.F32 R8, R14 ;  /* 0x0000000e00087310 */ /* 0x000e220000201800 */
[----:B------:R-:W-:Y:S01]  /*0620*/  UIADD3 UR8, UP0, UPT, UR8, 0x8, URZ ;  /* 0x0000000808087890 */ /* 0x000fe2000ff1e0ff */
[----:B------:R-:W-:-:S03]  /*0630*/  IADD3 R3, PT, PT, R3, 0x1, RZ ;  /* 0x0000000103037810 */ /* 0x000fc60007ffe0ff */
[----:B------:R-:W-:Y:S01]  /*0640*/  UIADD3.X UR9, UPT, UPT, URZ, UR9, URZ, UP0, !UPT ;  /* 0x00000009ff097290 */ /* 0x000fe200087fe4ff */
[----:B0-----:R-:W-:Y:S01]  /*0650*/  DADD R6, R8, R6 ;  /* 0x0000000008067229 */ /* 0x001fe20000000006 */
[----:B------:R-:W-:Y:S10]  /*0660*/  BRA.U UP1, `(.L_x_63) ;  /* 0xfffffff901ac7547 */ /* 0x000ff4000b83ffff */
[----:B------:R0:W1:Y:S02]  /*0670*/  F2F.F32.F64 R0, R6 ;  /* 0x0000000600007310 */ /* 0x0000640000301000 */
.L_x_60:
[----:B-1----:R-:W-:Y:S01]  /*0680*/  VIADD R3, R0, 0xf3000000 ;  /* 0xf300000000037836 */ /* 0x002fe20000000000 */
[----:B------:R1:W2:Y:S01]  /*0690*/  MUFU.RSQ R5, R0 ;  /* 0x0000000000057308 */ /* 0x0002a20000001400 */
[----:B------:R-:W-:Y:S03]  /*06a0*/  BSSY.RECONVERGENT B0, `(.L_x_64) ;  /* 0x000000a000007945 */ /* 0x000fe60003800200 */
[----:B------:R-:W-:-:S13]  /*06b0*/  ISETP.GT.U32.AND P0, PT, R3, 0x727fffff, PT ;  /* 0x727fffff0300780c */ /* 0x000fda0003f04070 */
[----:B-12---:R-:W-:Y:S05]  /*06c0*/  @!P0 BRA `(.L_x_65) ;  /* 0x00000000000c8947 */ /* 0x006fea0003800000 */
[----:B------:R-:W-:-:S07]  /*06d0*/  MOV R8, 0x6f0 ;  /* 0x000006f000087802 */ /* 0x000fce0000000f00 */
[----:B0-----:R-:W-:Y:S05]  /*06e0*/  CALL.REL.NOINC `($__internal_4_$__cuda_sm20_sqrt_rn_f32_slowpath) ;  /* 0x0000000000687944 */ /* 0x001fea0003c00000 */
[----:B------:R-:W-:Y:S05]  /*06f0*/  BRA `(.L_x_66) ;  /* 0x0000000000107947 */ /* 0x000fea0003800000 */
.L_x_65:
[C---:B------:R-:W-:Y:S01]  /*0700*/  FMUL.FTZ R3, R5.reuse, R0 ;  /* 0x0000000005037220 */ /* 0x040fe20000410000 */
[----:B------:R-:W-:-:S03]  /*0710*/  FMUL.FTZ R4, R5, 0.5 ;  /* 0x3f00000005047820 */ /* 0x000fc60000410000 */
[----:B------:R-:W-:-:S04]  /*0720*/  FFMA R0, -R3, R3, R0 ;  /* 0x0000000303007223 */ /* 0x000fc80000000100 */
[----:B------:R-:W-:-:S07]  /*0730*/  FFMA R3, R0, R4, R3 ;  /* 0x0000000400037223 */ /* 0x000fce0000000003 */
.L_x_66:
[----:B------:R-:W-:Y:S05]  /*0740*/  BSYNC.RECONVERGENT B0 ;  /* 0x0000000000007941 */ /* 0x000fea0003800200 */
.L_x_64:
        /* <DEDUP_REMOVED lines=12> */
[----:B------:R-:W-:Y:S05]  /*0810*/  CALL.REL.NOINC `($__internal_5_$__cuda_sm3x_div_rn_noftz_f32_slowpath) ;  /* 0x0000000000747944 */ /* 0x000fea0003c00000 */
[----:B------:R-:W-:-:S07]  /*0820*/  MOV R4, R0 ;  /* 0x0000000000047202 */ /* 0x000fce0000000f00 */
.L_x_68:
[----:B------:R-:W-:Y:S05]  /*0830*/  BSYNC.RECONVERGENT B0 ;  /* 0x0000000000007941 */ /* 0x000fea0003800200 */
.L_x_67:
[----:B------:R-:W0:Y:S01]  /*0840*/  LDC.64 R6, c[0x0][0x390] ;  /* 0x0000e400ff067b82 */ /* 0x000e220000000a00 */
[----:B------:R-:W1:Y:S01]  /*0850*/  F2F.F64.F32 R4, R4 ;  /* 0x0000000400047310 */ /* 0x000e620000201800 */
[----:B0-----:R-:W-:-:S05]  /*0860*/  IMAD.WIDE R2, R2, 0x8, R6 ;  /* 0x0000000802027825 */ /* 0x001fca00078e0206 */
[----:B-1----:R-:W-:Y:S01]  /*0870*/  STG.E.64 desc[UR6][R2.64], R4 ;  /* 0x0000000402007986 */ /* 0x002fe2000c101b06 */
[----:B------:R-:W-:Y:S05]  /*0880*/  EXIT ;  /* 0x000000000000794d */ /* 0x000fea0003800000 */
        .weak           $__internal_4_$__cuda_sm20_sqrt_rn_f32_slowpath
        .type           $__internal_4_$__cuda_sm20_sqrt_rn_f32_slowpath,@function
        .size           $__internal_4_$__cuda_sm20_sqrt_rn_f32_slowpath,($__internal_5_$__cuda_sm3x_div_rn_noftz_f32_slowpath - $__internal_4_$__cuda_sm20_sqrt_rn_f32_slowpath)
$__internal_4_$__cuda_sm20_sqrt_rn_f32_slowpath:
        /* <DEDUP_REMOVED lines=19> */
.L_x_69:
[----:B------:R-:W-:Y:S01]  /*09c0*/  MOV R4, R8 ;  /* 0x0000000800047202 */ /* 0x000fe20000000f00 */
[----:B------:R-:W-:-:S04]  /*09d0*/  IMAD.MOV.U32 R5, RZ, RZ, 0x0 ;  /* 0x00000000ff057424 */ /* 0x000fc800078e00ff */
[----:B------:R-:W-:Y:S05]  /*09e0*/  RET.REL.NODEC R4 `(_Z37compute_distance_euclidean_normalizedPdS_S_ii) ;  /* 0xfffffff404847950 */ /* 0x000fea0003c3ffff */
        .weak           $__internal_5_$__cuda_sm3x_div_rn_noftz_f32_slowpath
        .type           $__internal_5_$__cuda_sm3x_div_rn_noftz_f32_slowpath,@function
        .size           $__internal_5_$__cuda_sm3x_div_rn_noftz_f32_slowpath,(.L_x_87 - $__internal_5_$__cuda_sm3x_div_rn_noftz_f32_slowpath)
$__internal_5_$__cuda_sm3x_div_rn_noftz_f32_slowpath:
        /* <DEDUP_REMOVED lines=35> */
.L_x_71:
        /* <DEDUP_REMOVED lines=51> */
.L_x_78:
[----:B------:R-:W-:-:S04]  /*0f50*/  LOP3.LUT R0, R0, 0x80000000, RZ, 0xc0, !PT ;  /* 0x8000000000007812 */ /* 0x000fc800078ec0ff */
[----:B------:R-:W-:Y:S01]  /*0f60*/  LOP3.LUT R0, R0, 0x7f800000, RZ, 0xfc, !PT ;  /* 0x7f80000000007812 */ /* 0x000fe200078efcff */
[----:B------:R-:W-:Y:S06]  /*0f70*/  BRA `(.L_x_79) ;  /* 0x0000000000047947 */ /* 0x000fec0003800000 */
.L_x_77:
[----:B------:R-:W-:-:S07]  /*0f80*/  LEA R0, R6, R0, 0x17 ;  /* 0x0000000006007211 */ /* 0x000fce00078eb8ff */
.L_x_79:
[----:B------:R-:W-:Y:S05]  /*0f90*/  BSYNC.RECONVERGENT B2 ;  /* 0x0000000000027941 */ /* 0x000fea0003800200 */
.L_x_76:
[----:B------:R-:W-:Y:S05]  /*0fa0*/  BRA `(.L_x_80) ;  /* 0x0000000000207947 */ /* 0x000fea0003800000 */
.L_x_75:
[----:B------:R-:W-:-:S04]  /*0fb0*/  LOP3.LUT R0, R6, 0x80000000, R3, 0x48, !PT ;  /* 0x8000000006007812 */ /* 0x000fc800078e4803 */
[----:B------:R-:W-:Y:S01]  /*0fc0*/  LOP3.LUT R0, R0, 0x7f800000, RZ, 0xfc, !PT ;  /* 0x7f80000000007812 */ /* 0x000fe200078efcff */
[----:B------:R-:W-:Y:S06]  /*0fd0*/  BRA `(.L_x_80) ;  /* 0x0000000000147947 */ /* 0x000fec0003800000 */
.L_x_74:
[----:B------:R-:W-:Y:S01]  /*0fe0*/  LOP3.LUT R0, R6, 0x80000000, R3, 0x48, !PT ;  /* 0x8000000006007812 */ /* 0x000fe200078e4803 */
[----:B------:R-:W-:Y:S06]  /*0ff0*/  BRA `(.L_x_80) ;  /* 0x00000000000c7947 */ /* 0x000fec0003800000 */
.L_x_73:
[----:B------:R-:W0:Y:S01]  /*1000*/  MUFU.RSQ R0, -QNAN ;  /* 0xffc0000000007908 */ /* 0x000e220000001400 */
[----:B------:R-:W-:Y:S05]  /*1010*/  BRA `(.L_x_80) ;  /* 0x0000000000047947 */ /* 0x000fea0003800000 */
.L_x_72:
[----:B------:R-:W-:-:S07]  /*1020*/  FADD.FTZ R0, R3, R0 ;  /* 0x0000000003007221 */ /* 0x000fce0000010000 */
.L_x_80:
[----:B------:R-:W-:Y:S05]  /*1030*/  BSYNC.RECONVERGENT B1 ;  /* 0x0000000000017941 */ /* 0x000fea0003800200 */
.L_x_70:
[----:B------:R-:W-:-:S04]  /*1040*/  HFMA2 R5, -RZ, RZ, 0, 0 ;  /* 0x00000000ff057431 */ /* 0x000fc800000001ff */
[----:B0-----:R-:W-:Y:S05]  /*1050*/  RET.REL.NODEC R4 `(_Z37compute_distance_euclidean_normalizedPdS_S_ii) ;  /* 0xffffffec04e87950 */ /* 0x001fea0003c3ffff */
.L_x_81:
        /* <DEDUP_REMOVED lines=10> */
.L_x_87:


//--------------------- .nv.shared.reserved.0     --------------------------
	.section	.nv.shared.reserved.0,"aw",@nobits
	.weak		__nv_reservedSMEM_offset_0_alias
	.size		__nv_reservedSMEM_offset_0_alias, 0, 64
	.other		__nv_reservedSMEM_offset_0_alias,@"STO_CUDA_RESERVED_SHARED STV_DEFAULT"
__nv_reservedSMEM_offset_0_alias:
	.zero		0
	.zero		64


//--------------------- .nv.constant0._Z37compute_distance_manhattan_normalizedPdS_S_ii --------------------------
	.section	.nv.constant0._Z37compute_distance_manhattan_normalizedPdS_S_ii,"a",@progbits
	.sectionflags	@""
	.align	4
.nv.constant0._Z37compute_distance_manhattan_normalizedPdS_S_ii:
	.zero		928


//--------------------- .nv.constant0._Z27compute_distance_manhattan_PdS_S_ii --------------------------
	.section	.nv.constant0._Z27compute_distance_manhattan_PdS_S_ii,"a",@progbits
	.sectionflags	@""
	.align	4
.nv.constant0._Z27compute_distance_manhattan_PdS_S_ii:
	.zero		928


//--------------------- .nv.constant0._Z39compute_distance_sum_squares_normalizedPdS_S_ii --------------------------
	.section	.nv.constant0._Z39compute_distance_sum_squares_normalizedPdS_S_ii,"a",@progbits
	.sectionflags	@""
	.align	4
.nv.constant0._Z39compute_distance_sum_squares_normalizedPdS_S_ii:
	.zero		928


//--------------------- .nv.constant0._Z28compute_distance_sum_squaresPdS_S_ii --------------------------
	.section	.nv.constant0._Z28compute_distance_sum_squaresPdS_S_ii,"a",@progbits
	.sectionflags	@""
	.align	4
.nv.constant0._Z28compute_distance_sum_squaresPdS_S_ii:
	.zero		928


//--------------------- .nv.constant0._Z26compute_distance_euclideanPdS_S_ii --------------------------
	.section	.nv.constant0._Z26compute_distance_euclideanPdS_S_ii,"a",@progbits
	.sectionflags	@""
	.align	4
.nv.constant0._Z26compute_distance_euclideanPdS_S_ii:
	.zero		928


//--------------------- .nv.constant0._Z37compute_distance_euclidean_normalizedPdS_S_ii --------------------------
	.section	.nv.constant0._Z37compute_distance_euclidean_normalizedPdS_S_ii,"a",@progbits
	.sectionflags	@""
	.align	4
.nv.constant0._Z37compute_distance_euclidean_normalizedPdS_S_ii:
	.zero		928


//--------------------- SYMBOLS --------------------------

	.type		.nv.reservedSmem.offset0,@object
	.size		.nv.reservedSmem.offset0,0x4
